//
// Generated by NVIDIA NVVM Compiler
//
// Compiler Build ID: CL-36424714
// Cuda compilation tools, release 13.0, V13.0.88
// Based on NVVM 20.0.0
//

.version 9.0
.target sm_100
.address_size 64

	// .globl	_Z15sgdUpdateKernelPfPKfffS_fi
// _ZZ21computeGradNormKernelPKfPfiE5sdata has been demoted

.visible .entry _Z15sgdUpdateKernelPfPKfffS_fi(
	.param .u64 .ptr .align 1 _Z15sgdUpdateKernelPfPKfffS_fi_param_0,
	.param .u64 .ptr .align 1 _Z15sgdUpdateKernelPfPKfffS_fi_param_1,
	.param .f32 _Z15sgdUpdateKernelPfPKfffS_fi_param_2,
	.param .f32 _Z15sgdUpdateKernelPfPKfffS_fi_param_3,
	.param .u64 .ptr .align 1 _Z15sgdUpdateKernelPfPKfffS_fi_param_4,
	.param .f32 _Z15sgdUpdateKernelPfPKfffS_fi_param_5,
	.param .u32 _Z15sgdUpdateKernelPfPKfffS_fi_param_6
)
{
	.reg .pred 	%p<4>;
	.reg .b32 	%r<6>;
	.reg .b32 	%f<17>;
	.reg .b64 	%rd<12>;

	ld.param.u64 	%rd2, [_Z15sgdUpdateKernelPfPKfffS_fi_param_0];
	ld.param.u64 	%rd3, [_Z15sgdUpdateKernelPfPKfffS_fi_param_1];
	ld.param.f32 	%f4, [_Z15sgdUpdateKernelPfPKfffS_fi_param_2];
	ld.param.f32 	%f5, [_Z15sgdUpdateKernelPfPKfffS_fi_param_3];
	ld.param.u64 	%rd4, [_Z15sgdUpdateKernelPfPKfffS_fi_param_4];
	ld.param.f32 	%f6, [_Z15sgdUpdateKernelPfPKfffS_fi_param_5];
	ld.param.u32 	%r2, [_Z15sgdUpdateKernelPfPKfffS_fi_param_6];
	mov.u32 	%r3, %ctaid.x;
	mov.u32 	%r4, %ntid.x;
	mov.u32 	%r5, %tid.x;
	mad.lo.s32 	%r1, %r3, %r4, %r5;
	setp.ge.s32 	%p1, %r1, %r2;
	@%p1 bra 	$L__BB0_6;
	cvta.to.global.u64 	%rd5, %rd2;
	cvta.to.global.u64 	%rd6, %rd3;
	mul.wide.s32 	%rd7, %r1, 4;
	add.s64 	%rd8, %rd6, %rd7;
	ld.global.f32 	%f16, [%rd8];
	setp.eq.f32 	%p2, %f6, 0f00000000;
	add.s64 	%rd1, %rd5, %rd7;
	@%p2 bra 	$L__BB0_3;
	ld.global.f32 	%f7, [%rd1];
	fma.rn.f32 	%f16, %f6, %f7, %f16;
$L__BB0_3:
	setp.eq.f32 	%p3, %f5, 0f00000000;
	@%p3 bra 	$L__BB0_5;
	cvta.to.global.u64 	%rd9, %rd4;
	add.s64 	%rd11, %rd9, %rd7;
	ld.global.f32 	%f11, [%rd11];
	fma.rn.f32 	%f12, %f5, %f11, %f16;
	st.global.f32 	[%rd11], %f12;
	mul.f32 	%f13, %f4, %f12;
	ld.global.f32 	%f14, [%rd1];
	sub.f32 	%f15, %f14, %f13;
	st.global.f32 	[%rd1], %f15;
	bra.uni 	$L__BB0_6;
$L__BB0_5:
	mul.f32 	%f8, %f4, %f16;
	ld.global.f32 	%f9, [%rd1];
	sub.f32 	%f10, %f9, %f8;
	st.global.f32 	[%rd1], %f10;
$L__BB0_6:
	ret;

}
	// .globl	_Z16adamUpdateKernelPfPKfS_S_fffffii
.visible .entry _Z16adamUpdateKernelPfPKfS_S_fffffii(
	.param .u64 .ptr .align 1 _Z16adamUpdateKernelPfPKfS_S_fffffii_param_0,
	.param .u64 .ptr .align 1 _Z16adamUpdateKernelPfPKfS_S_fffffii_param_1,
	.param .u64 .ptr .align 1 _Z16adamUpdateKernelPfPKfS_S_fffffii_param_2,
	.param .u64 .ptr .align 1 _Z16adamUpdateKernelPfPKfS_S_fffffii_param_3,
	.param .f32 _Z16adamUpdateKernelPfPKfS_S_fffffii_param_4,
	.param .f32 _Z16adamUpdateKernelPfPKfS_S_fffffii_param_5,
	.param .f32 _Z16adamUpdateKernelPfPKfS_S_fffffii_param_6,
	.param .f32 _Z16adamUpdateKernelPfPKfS_S_fffffii_param_7,
	.param .f32 _Z16adamUpdateKernelPfPKfS_S_fffffii_param_8,
	.param .u32 _Z16adamUpdateKernelPfPKfS_S_fffffii_param_9,
	.param .u32 _Z16adamUpdateKernelPfPKfS_S_fffffii_param_10
)
{
	.reg .pred 	%p<43>;
	.reg .b32 	%r<35>;
	.reg .b32 	%f<170>;
	.reg .b64 	%rd<15>;

	ld.param.u64 	%rd2, [_Z16adamUpdateKernelPfPKfS_S_fffffii_param_0];
	ld.param.u64 	%rd3, [_Z16adamUpdateKernelPfPKfS_S_fffffii_param_1];
	ld.param.u64 	%rd4, [_Z16adamUpdateKernelPfPKfS_S_fffffii_param_2];
	ld.param.u64 	%rd5, [_Z16adamUpdateKernelPfPKfS_S_fffffii_param_3];
	ld.param.f32 	%f23, [_Z16adamUpdateKernelPfPKfS_S_fffffii_param_4];
	ld.param.f32 	%f24, [_Z16adamUpdateKernelPfPKfS_S_fffffii_param_5];
	ld.param.f32 	%f25, [_Z16adamUpdateKernelPfPKfS_S_fffffii_param_6];
	ld.param.f32 	%f26, [_Z16adamUpdateKernelPfPKfS_S_fffffii_param_7];
	ld.param.f32 	%f27, [_Z16adamUpdateKernelPfPKfS_S_fffffii_param_8];
	ld.param.u32 	%r2, [_Z16adamUpdateKernelPfPKfS_S_fffffii_param_9];
	ld.param.u32 	%r3, [_Z16adamUpdateKernelPfPKfS_S_fffffii_param_10];
	mov.u32 	%r4, %ctaid.x;
	mov.u32 	%r5, %ntid.x;
	mov.u32 	%r6, %tid.x;
	mad.lo.s32 	%r1, %r4, %r5, %r6;
	setp.ge.s32 	%p1, %r1, %r3;
	@%p1 bra 	$L__BB1_20;
	cvta.to.global.u64 	%rd6, %rd2;
	cvta.to.global.u64 	%rd7, %rd3;
	mul.wide.s32 	%rd8, %r1, 4;
	add.s64 	%rd9, %rd7, %rd8;
	ld.global.f32 	%f167, [%rd9];
	setp.eq.f32 	%p2, %f27, 0f00000000;
	add.s64 	%rd1, %rd6, %rd8;
	@%p2 bra 	$L__BB1_3;
	ld.global.f32 	%f28, [%rd1];
	fma.rn.f32 	%f167, %f27, %f28, %f167;
$L__BB1_3:
	cvta.to.global.u64 	%rd10, %rd4;
	add.s64 	%rd12, %rd10, %rd8;
	ld.global.f32 	%f30, [%rd12];
	mul.f32 	%f31, %f24, %f30;
	mov.f32 	%f168, 0f3F800000;
	sub.f32 	%f32, %f168, %f24;
	fma.rn.f32 	%f33, %f32, %f167, %f31;
	st.global.f32 	[%rd12], %f33;
	cvta.to.global.u64 	%rd13, %rd5;
	add.s64 	%rd14, %rd13, %rd8;
	ld.global.f32 	%f34, [%rd14];
	mul.f32 	%f35, %f25, %f34;
	sub.f32 	%f36, %f168, %f25;
	mul.f32 	%f37, %f36, %f167;
	fma.rn.f32 	%f4, %f167, %f37, %f35;
	st.global.f32 	[%rd14], %f4;
	ld.global.f32 	%f5, [%rd12];
	cvt.rn.f32.s32 	%f6, %r2;
	mul.f32 	%f38, %f6, 0f3F000000;
	cvt.rzi.f32.f32 	%f39, %f38;
	add.f32 	%f40, %f39, %f39;
	sub.f32 	%f41, %f6, %f40;
	abs.f32 	%f7, %f41;
	abs.f32 	%f8, %f24;
	setp.lt.f32 	%p3, %f8, 0f00800000;
	mul.f32 	%f42, %f8, 0f4B800000;
	selp.f32 	%f43, %f42, %f8, %p3;
	selp.f32 	%f44, 0fC1C00000, 0f00000000, %p3;
	mov.b32 	%r7, %f43;
	add.s32 	%r8, %r7, -1060439283;
	and.b32  	%r9, %r8, -8388608;
	sub.s32 	%r10, %r7, %r9;
	mov.b32 	%f45, %r10;
	cvt.rn.f32.s32 	%f46, %r9;
	fma.rn.f32 	%f47, %f46, 0f34000000, %f44;
	add.f32 	%f48, %f45, 0fBF800000;
	add.f32 	%f49, %f45, 0f3F800000;
	rcp.approx.ftz.f32 	%f50, %f49;
	add.f32 	%f51, %f48, %f48;
	mul.f32 	%f52, %f51, %f50;
	mul.f32 	%f53, %f52, %f52;
	sub.f32 	%f54, %f48, %f52;
	add.f32 	%f55, %f54, %f54;
	neg.f32 	%f56, %f52;
	fma.rn.f32 	%f57, %f56, %f48, %f55;
	mul.rn.f32 	%f58, %f50, %f57;
	fma.rn.f32 	%f59, %f53, 0f3A2C32E4, 0f3B52E7DB;
	fma.rn.f32 	%f60, %f59, %f53, 0f3C93BB73;
	fma.rn.f32 	%f61, %f60, %f53, 0f3DF6384F;
	mul.rn.f32 	%f62, %f61, %f53;
	fma.rn.f32 	%f63, %f52, 0f3FB8AA3B, %f47;
	sub.f32 	%f64, %f47, %f63;
	fma.rn.f32 	%f65, %f52, 0f3FB8AA3B, %f64;
	fma.rn.f32 	%f66, %f58, 0f3FB8AA3B, %f65;
	fma.rn.f32 	%f67, %f52, 0f32A55E34, %f66;
	mul.f32 	%f68, %f62, 0f40400000;
	fma.rn.f32 	%f69, %f68, %f58, %f67;
	fma.rn.f32 	%f70, %f62, %f52, %f69;
	add.rn.f32 	%f71, %f63, %f70;
	neg.f32 	%f72, %f63;
	add.rn.f32 	%f73, %f71, %f72;
	neg.f32 	%f74, %f73;
	add.rn.f32 	%f75, %f70, %f74;
	mul.rn.f32 	%f76, %f71, %f6;
	neg.f32 	%f77, %f76;
	fma.rn.f32 	%f78, %f71, %f6, %f77;
	fma.rn.f32 	%f79, %f75, %f6, %f78;
	cvt.rni.f32.f32 	%f80, %f76;
	sub.f32 	%f81, %f76, %f80;
	add.f32 	%f82, %f81, %f79;
	fma.rn.f32 	%f83, %f82, 0f391FCB8E, 0f3AAF85ED;
	fma.rn.f32 	%f84, %f83, %f82, 0f3C1D9856;
	fma.rn.f32 	%f85, %f84, %f82, 0f3D6357BB;
	fma.rn.f32 	%f86, %f85, %f82, 0f3E75FDEC;
	fma.rn.f32 	%f87, %f86, %f82, 0f3F317218;
	fma.rn.f32 	%f88, %f87, %f82, 0f3F800000;
	cvt.rzi.s32.f32 	%r11, %f80;
	setp.gt.f32 	%p4, %f80, 0f00000000;
	selp.b32 	%r12, 0, -2097152000, %p4;
	add.s32 	%r13, %r12, 2130706432;
	mov.b32 	%f89, %r13;
	mul.f32 	%f90, %f88, %f89;
	shl.b32 	%r14, %r11, 23;
	sub.s32 	%r15, %r14, %r12;
	mov.b32 	%f91, %r15;
	mul.f32 	%f92, %f90, %f91;
	abs.f32 	%f93, %f76;
	setp.gt.f32 	%p5, %f93, 0f43180000;
	setp.lt.f32 	%p6, %f76, 0f00000000;
	selp.f32 	%f94, 0f00000000, 0f7F800000, %p6;
	selp.f32 	%f9, %f94, %f92, %p5;
	setp.eq.f32 	%p7, %f24, 0f3F800000;
	setp.eq.s32 	%p8, %r2, 0;
	or.pred  	%p9, %p7, %p8;
	@%p9 bra 	$L__BB1_11;
	setp.num.f32 	%p10, %f8, %f8;
	abs.f32 	%f95, %f6;
	setp.num.f32 	%p11, %f95, %f95;
	and.pred  	%p12, %p10, %p11;
	@%p12 bra 	$L__BB1_6;
	add.rn.f32 	%f168, %f24, %f6;
	bra.uni 	$L__BB1_11;
$L__BB1_6:
	setp.neu.f32 	%p13, %f24, 0f00000000;
	setp.neu.f32 	%p14, %f8, 0f7F800000;
	and.pred  	%p15, %p13, %p14;
	@%p15 bra 	$L__BB1_8;
	setp.neu.f32 	%p21, %f7, 0f3F800000;
	add.f32 	%f98, %f24, %f24;
	mov.b32 	%r16, %f98;
	setp.lt.s32 	%p22, %r2, 0;
	xor.b32  	%r17, %r16, 2139095040;
	selp.b32 	%r18, %r17, %r16, %p22;
	and.b32  	%r19, %r18, 2147483647;
	selp.b32 	%r20, %r19, %r18, %p21;
	mov.b32 	%f168, %r20;
	bra.uni 	$L__BB1_11;
$L__BB1_8:
	setp.eq.f32 	%p16, %f24, 0fBF800000;
	setp.eq.f32 	%p17, %f95, 0f7F800000;
	and.pred  	%p18, %p16, %p17;
	@%p18 bra 	$L__BB1_11;
	setp.geu.f32 	%p19, %f24, 0f00000000;
	mov.f32 	%f168, %f9;
	@%p19 bra 	$L__BB1_11;
	setp.neu.f32 	%p20, %f7, 0f3F800000;
	neg.f32 	%f97, %f9;
	selp.f32 	%f168, %f9, %f97, %p20;
$L__BB1_11:
	setp.eq.s32 	%p23, %r2, 0;
	mov.f32 	%f169, 0f3F800000;
	sub.f32 	%f100, %f169, %f168;
	div.rn.f32 	%f15, %f5, %f100;
	abs.f32 	%f16, %f25;
	setp.lt.f32 	%p24, %f16, 0f00800000;
	mul.f32 	%f101, %f16, 0f4B800000;
	selp.f32 	%f102, %f101, %f16, %p24;
	selp.f32 	%f103, 0fC1C00000, 0f00000000, %p24;
	mov.b32 	%r21, %f102;
	add.s32 	%r22, %r21, -1060439283;
	and.b32  	%r23, %r22, -8388608;
	sub.s32 	%r24, %r21, %r23;
	mov.b32 	%f104, %r24;
	cvt.rn.f32.s32 	%f105, %r23;
	fma.rn.f32 	%f106, %f105, 0f34000000, %f103;
	add.f32 	%f107, %f104, 0fBF800000;
	add.f32 	%f108, %f104, 0f3F800000;
	rcp.approx.ftz.f32 	%f109, %f108;
	add.f32 	%f110, %f107, %f107;
	mul.f32 	%f111, %f110, %f109;
	mul.f32 	%f112, %f111, %f111;
	sub.f32 	%f113, %f107, %f111;
	add.f32 	%f114, %f113, %f113;
	neg.f32 	%f115, %f111;
	fma.rn.f32 	%f116, %f115, %f107, %f114;
	mul.rn.f32 	%f117, %f109, %f116;
	fma.rn.f32 	%f118, %f112, 0f3A2C32E4, 0f3B52E7DB;
	fma.rn.f32 	%f119, %f118, %f112, 0f3C93BB73;
	fma.rn.f32 	%f120, %f119, %f112, 0f3DF6384F;
	mul.rn.f32 	%f121, %f120, %f112;
	fma.rn.f32 	%f122, %f111, 0f3FB8AA3B, %f106;
	sub.f32 	%f123, %f106, %f122;
	fma.rn.f32 	%f124, %f111, 0f3FB8AA3B, %f123;
	fma.rn.f32 	%f125, %f117, 0f3FB8AA3B, %f124;
	fma.rn.f32 	%f126, %f111, 0f32A55E34, %f125;
	mul.f32 	%f127, %f121, 0f40400000;
	fma.rn.f32 	%f128, %f127, %f117, %f126;
	fma.rn.f32 	%f129, %f121, %f111, %f128;
	add.rn.f32 	%f130, %f122, %f129;
	neg.f32 	%f131, %f122;
	add.rn.f32 	%f132, %f130, %f131;
	neg.f32 	%f133, %f132;
	add.rn.f32 	%f134, %f129, %f133;
	mul.rn.f32 	%f135, %f130, %f6;
	neg.f32 	%f136, %f135;
	fma.rn.f32 	%f137, %f130, %f6, %f136;
	fma.rn.f32 	%f138, %f134, %f6, %f137;
	cvt.rni.f32.f32 	%f139, %f135;
	sub.f32 	%f140, %f135, %f139;
	add.f32 	%f141, %f140, %f138;
	fma.rn.f32 	%f142, %f141, 0f391FCB8E, 0f3AAF85ED;
	fma.rn.f32 	%f143, %f142, %f141, 0f3C1D9856;
	fma.rn.f32 	%f144, %f143, %f141, 0f3D6357BB;
	fma.rn.f32 	%f145, %f144, %f141, 0f3E75FDEC;
	fma.rn.f32 	%f146, %f145, %f141, 0f3F317218;
	fma.rn.f32 	%f147, %f146, %f141, 0f3F800000;
	cvt.rzi.s32.f32 	%r25, %f139;
	setp.gt.f32 	%p25, %f139, 0f00000000;
	selp.b32 	%r26, 0, -2097152000, %p25;
	add.s32 	%r27, %r26, 2130706432;
	mov.b32 	%f148, %r27;
	mul.f32 	%f149, %f147, %f148;
	shl.b32 	%r28, %r25, 23;
	sub.s32 	%r29, %r28, %r26;
	mov.b32 	%f150, %r29;
	mul.f32 	%f151, %f149, %f150;
	abs.f32 	%f152, %f135;
	setp.gt.f32 	%p26, %f152, 0f43180000;
	setp.lt.f32 	%p27, %f135, 0f00000000;
	selp.f32 	%f153, 0f00000000, 0f7F800000, %p27;
	selp.f32 	%f17, %f153, %f151, %p26;
	setp.eq.f32 	%p28, %f25, 0f3F800000;
	or.pred  	%p29, %p28, %p23;
	@%p29 bra 	$L__BB1_19;
	setp.num.f32 	%p30, %f16, %f16;
	abs.f32 	%f154, %f6;
	setp.num.f32 	%p31, %f154, %f154;
	and.pred  	%p32, %p30, %p31;
	@%p32 bra 	$L__BB1_14;
	add.rn.f32 	%f169, %f25, %f6;
	bra.uni 	$L__BB1_19;
$L__BB1_14:
	setp.neu.f32 	%p33, %f25, 0f00000000;
	setp.neu.f32 	%p34, %f16, 0f7F800000;
	and.pred  	%p35, %p33, %p34;
	@%p35 bra 	$L__BB1_16;
	setp.neu.f32 	%p41, %f7, 0f3F800000;
	add.f32 	%f157, %f25, %f25;
	mov.b32 	%r30, %f157;
	setp.lt.s32 	%p42, %r2, 0;
	xor.b32  	%r31, %r30, 2139095040;
	selp.b32 	%r32, %r31, %r30, %p42;
	and.b32  	%r33, %r32, 2147483647;
	selp.b32 	%r34, %r33, %r32, %p41;
	mov.b32 	%f169, %r34;
	bra.uni 	$L__BB1_19;
$L__BB1_16:
	setp.eq.f32 	%p36, %f25, 0fBF800000;
	setp.eq.f32 	%p37, %f154, 0f7F800000;
	and.pred  	%p38, %p36, %p37;
	@%p38 bra 	$L__BB1_19;
	setp.geu.f32 	%p39, %f25, 0f00000000;
	mov.f32 	%f169, %f17;
	@%p39 bra 	$L__BB1_19;
	setp.neu.f32 	%p40, %f7, 0f3F800000;
	neg.f32 	%f156, %f17;
	selp.f32 	%f169, %f17, %f156, %p40;
$L__BB1_19:
	mov.f32 	%f158, 0f3F800000;
	sub.f32 	%f159, %f158, %f169;
	div.rn.f32 	%f160, %f4, %f159;
	mul.f32 	%f161, %f23, %f15;
	sqrt.rn.f32 	%f162, %f160;
	add.f32 	%f163, %f26, %f162;
	div.rn.f32 	%f164, %f161, %f163;
	ld.global.f32 	%f165, [%rd1];
	sub.f32 	%f166, %f165, %f164;
	st.global.f32 	[%rd1], %f166;
$L__BB1_20:
	ret;

}
	// .globl	_Z17adamwUpdateKernelPfPKfS_S_fffffii
.visible .entry _Z17adamwUpdateKernelPfPKfS_S_fffffii(
	.param .u64 .ptr .align 1 _Z17adamwUpdateKernelPfPKfS_S_fffffii_param_0,
	.param .u64 .ptr .align 1 _Z17adamwUpdateKernelPfPKfS_S_fffffii_param_1,
	.param .u64 .ptr .align 1 _Z17adamwUpdateKernelPfPKfS_S_fffffii_param_2,
	.param .u64 .ptr .align 1 _Z17adamwUpdateKernelPfPKfS_S_fffffii_param_3,
	.param .f32 _Z17adamwUpdateKernelPfPKfS_S_fffffii_param_4,
	.param .f32 _Z17adamwUpdateKernelPfPKfS_S_fffffii_param_5,
	.param .f32 _Z17adamwUpdateKernelPfPKfS_S_fffffii_param_6,
	.param .f32 _Z17adamwUpdateKernelPfPKfS_S_fffffii_param_7,
	.param .f32 _Z17adamwUpdateKernelPfPKfS_S_fffffii_param_8,
	.param .u32 _Z17adamwUpdateKernelPfPKfS_S_fffffii_param_9,
	.param .u32 _Z17adamwUpdateKernelPfPKfS_S_fffffii_param_10
)
{
	.reg .pred 	%p<42>;
	.reg .b32 	%r<35>;
	.reg .b32 	%f<168>;
	.reg .b64 	%rd<15>;

	ld.param.u64 	%rd1, [_Z17adamwUpdateKernelPfPKfS_S_fffffii_param_0];
	ld.param.u64 	%rd2, [_Z17adamwUpdateKernelPfPKfS_S_fffffii_param_1];
	ld.param.u64 	%rd3, [_Z17adamwUpdateKernelPfPKfS_S_fffffii_param_2];
	ld.param.u64 	%rd4, [_Z17adamwUpdateKernelPfPKfS_S_fffffii_param_3];
	ld.param.f32 	%f20, [_Z17adamwUpdateKernelPfPKfS_S_fffffii_param_4];
	ld.param.f32 	%f21, [_Z17adamwUpdateKernelPfPKfS_S_fffffii_param_5];
	ld.param.f32 	%f22, [_Z17adamwUpdateKernelPfPKfS_S_fffffii_param_6];
	ld.param.f32 	%f23, [_Z17adamwUpdateKernelPfPKfS_S_fffffii_param_7];
	ld.param.f32 	%f24, [_Z17adamwUpdateKernelPfPKfS_S_fffffii_param_8];
	ld.param.u32 	%r2, [_Z17adamwUpdateKernelPfPKfS_S_fffffii_param_9];
	ld.param.u32 	%r3, [_Z17adamwUpdateKernelPfPKfS_S_fffffii_param_10];
	mov.u32 	%r4, %ctaid.x;
	mov.u32 	%r5, %ntid.x;
	mov.u32 	%r6, %tid.x;
	mad.lo.s32 	%r1, %r4, %r5, %r6;
	setp.ge.s32 	%p1, %r1, %r3;
	mov.f32 	%f166, 0f3F800000;
	@%p1 bra 	$L__BB2_18;
	cvta.to.global.u64 	%rd5, %rd2;
	cvta.to.global.u64 	%rd6, %rd3;
	cvta.to.global.u64 	%rd7, %rd4;
	mul.wide.s32 	%rd8, %r1, 4;
	add.s64 	%rd9, %rd5, %rd8;
	ld.global.f32 	%f26, [%rd9];
	add.s64 	%rd10, %rd6, %rd8;
	ld.global.f32 	%f27, [%rd10];
	mul.f32 	%f28, %f21, %f27;
	mov.f32 	%f25, 0f3F800000;
	sub.f32 	%f29, %f25, %f21;
	fma.rn.f32 	%f30, %f29, %f26, %f28;
	st.global.f32 	[%rd10], %f30;
	add.s64 	%rd11, %rd7, %rd8;
	ld.global.f32 	%f31, [%rd11];
	mul.f32 	%f32, %f22, %f31;
	sub.f32 	%f33, %f25, %f22;
	mul.f32 	%f34, %f33, %f26;
	fma.rn.f32 	%f1, %f26, %f34, %f32;
	st.global.f32 	[%rd11], %f1;
	ld.global.f32 	%f2, [%rd10];
	cvt.rn.f32.s32 	%f3, %r2;
	mul.f32 	%f35, %f3, 0f3F000000;
	cvt.rzi.f32.f32 	%f36, %f35;
	add.f32 	%f37, %f36, %f36;
	sub.f32 	%f38, %f3, %f37;
	abs.f32 	%f4, %f38;
	abs.f32 	%f5, %f21;
	setp.lt.f32 	%p2, %f5, 0f00800000;
	mul.f32 	%f39, %f5, 0f4B800000;
	selp.f32 	%f40, %f39, %f5, %p2;
	selp.f32 	%f41, 0fC1C00000, 0f00000000, %p2;
	mov.b32 	%r7, %f40;
	add.s32 	%r8, %r7, -1060439283;
	and.b32  	%r9, %r8, -8388608;
	sub.s32 	%r10, %r7, %r9;
	mov.b32 	%f42, %r10;
	cvt.rn.f32.s32 	%f43, %r9;
	fma.rn.f32 	%f44, %f43, 0f34000000, %f41;
	add.f32 	%f45, %f42, 0fBF800000;
	add.f32 	%f46, %f42, 0f3F800000;
	rcp.approx.ftz.f32 	%f47, %f46;
	add.f32 	%f48, %f45, %f45;
	mul.f32 	%f49, %f48, %f47;
	mul.f32 	%f50, %f49, %f49;
	sub.f32 	%f51, %f45, %f49;
	add.f32 	%f52, %f51, %f51;
	neg.f32 	%f53, %f49;
	fma.rn.f32 	%f54, %f53, %f45, %f52;
	mul.rn.f32 	%f55, %f47, %f54;
	fma.rn.f32 	%f56, %f50, 0f3A2C32E4, 0f3B52E7DB;
	fma.rn.f32 	%f57, %f56, %f50, 0f3C93BB73;
	fma.rn.f32 	%f58, %f57, %f50, 0f3DF6384F;
	mul.rn.f32 	%f59, %f58, %f50;
	fma.rn.f32 	%f60, %f49, 0f3FB8AA3B, %f44;
	sub.f32 	%f61, %f44, %f60;
	fma.rn.f32 	%f62, %f49, 0f3FB8AA3B, %f61;
	fma.rn.f32 	%f63, %f55, 0f3FB8AA3B, %f62;
	fma.rn.f32 	%f64, %f49, 0f32A55E34, %f63;
	mul.f32 	%f65, %f59, 0f40400000;
	fma.rn.f32 	%f66, %f65, %f55, %f64;
	fma.rn.f32 	%f67, %f59, %f49, %f66;
	add.rn.f32 	%f68, %f60, %f67;
	neg.f32 	%f69, %f60;
	add.rn.f32 	%f70, %f68, %f69;
	neg.f32 	%f71, %f70;
	add.rn.f32 	%f72, %f67, %f71;
	mul.rn.f32 	%f73, %f68, %f3;
	neg.f32 	%f74, %f73;
	fma.rn.f32 	%f75, %f68, %f3, %f74;
	fma.rn.f32 	%f76, %f72, %f3, %f75;
	cvt.rni.f32.f32 	%f77, %f73;
	sub.f32 	%f78, %f73, %f77;
	add.f32 	%f79, %f78, %f76;
	fma.rn.f32 	%f80, %f79, 0f391FCB8E, 0f3AAF85ED;
	fma.rn.f32 	%f81, %f80, %f79, 0f3C1D9856;
	fma.rn.f32 	%f82, %f81, %f79, 0f3D6357BB;
	fma.rn.f32 	%f83, %f82, %f79, 0f3E75FDEC;
	fma.rn.f32 	%f84, %f83, %f79, 0f3F317218;
	fma.rn.f32 	%f85, %f84, %f79, 0f3F800000;
	cvt.rzi.s32.f32 	%r11, %f77;
	setp.gt.f32 	%p3, %f77, 0f00000000;
	selp.b32 	%r12, 0, -2097152000, %p3;
	add.s32 	%r13, %r12, 2130706432;
	mov.b32 	%f86, %r13;
	mul.f32 	%f87, %f85, %f86;
	shl.b32 	%r14, %r11, 23;
	sub.s32 	%r15, %r14, %r12;
	mov.b32 	%f88, %r15;
	mul.f32 	%f89, %f87, %f88;
	abs.f32 	%f90, %f73;
	setp.gt.f32 	%p4, %f90, 0f43180000;
	setp.lt.f32 	%p5, %f73, 0f00000000;
	selp.f32 	%f91, 0f00000000, 0f7F800000, %p5;
	selp.f32 	%f6, %f91, %f89, %p4;
	setp.eq.f32 	%p6, %f21, 0f3F800000;
	setp.eq.s32 	%p7, %r2, 0;
	or.pred  	%p8, %p6, %p7;
	@%p8 bra 	$L__BB2_9;
	setp.num.f32 	%p9, %f5, %f5;
	abs.f32 	%f92, %f3;
	setp.num.f32 	%p10, %f92, %f92;
	and.pred  	%p11, %p9, %p10;
	@%p11 bra 	$L__BB2_4;
	add.rn.f32 	%f166, %f21, %f3;
	bra.uni 	$L__BB2_9;
$L__BB2_4:
	setp.neu.f32 	%p12, %f21, 0f00000000;
	setp.neu.f32 	%p13, %f5, 0f7F800000;
	and.pred  	%p14, %p12, %p13;
	@%p14 bra 	$L__BB2_6;
	setp.neu.f32 	%p20, %f4, 0f3F800000;
	add.f32 	%f95, %f21, %f21;
	mov.b32 	%r16, %f95;
	setp.lt.s32 	%p21, %r2, 0;
	xor.b32  	%r17, %r16, 2139095040;
	selp.b32 	%r18, %r17, %r16, %p21;
	and.b32  	%r19, %r18, 2147483647;
	selp.b32 	%r20, %r19, %r18, %p20;
	mov.b32 	%f166, %r20;
	bra.uni 	$L__BB2_9;
$L__BB2_6:
	setp.eq.f32 	%p15, %f21, 0fBF800000;
	setp.eq.f32 	%p16, %f92, 0f7F800000;
	and.pred  	%p17, %p15, %p16;
	@%p17 bra 	$L__BB2_9;
	setp.geu.f32 	%p18, %f21, 0f00000000;
	mov.f32 	%f166, %f6;
	@%p18 bra 	$L__BB2_9;
	setp.neu.f32 	%p19, %f4, 0f3F800000;
	neg.f32 	%f94, %f6;
	selp.f32 	%f166, %f6, %f94, %p19;
$L__BB2_9:
	setp.eq.s32 	%p22, %r2, 0;
	mov.f32 	%f167, 0f3F800000;
	sub.f32 	%f97, %f167, %f166;
	div.rn.f32 	%f12, %f2, %f97;
	abs.f32 	%f13, %f22;
	setp.lt.f32 	%p23, %f13, 0f00800000;
	mul.f32 	%f98, %f13, 0f4B800000;
	selp.f32 	%f99, %f98, %f13, %p23;
	selp.f32 	%f100, 0fC1C00000, 0f00000000, %p23;
	mov.b32 	%r21, %f99;
	add.s32 	%r22, %r21, -1060439283;
	and.b32  	%r23, %r22, -8388608;
	sub.s32 	%r24, %r21, %r23;
	mov.b32 	%f101, %r24;
	cvt.rn.f32.s32 	%f102, %r23;
	fma.rn.f32 	%f103, %f102, 0f34000000, %f100;
	add.f32 	%f104, %f101, 0fBF800000;
	add.f32 	%f105, %f101, 0f3F800000;
	rcp.approx.ftz.f32 	%f106, %f105;
	add.f32 	%f107, %f104, %f104;
	mul.f32 	%f108, %f107, %f106;
	mul.f32 	%f109, %f108, %f108;
	sub.f32 	%f110, %f104, %f108;
	add.f32 	%f111, %f110, %f110;
	neg.f32 	%f112, %f108;
	fma.rn.f32 	%f113, %f112, %f104, %f111;
	mul.rn.f32 	%f114, %f106, %f113;
	fma.rn.f32 	%f115, %f109, 0f3A2C32E4, 0f3B52E7DB;
	fma.rn.f32 	%f116, %f115, %f109, 0f3C93BB73;
	fma.rn.f32 	%f117, %f116, %f109, 0f3DF6384F;
	mul.rn.f32 	%f118, %f117, %f109;
	fma.rn.f32 	%f119, %f108, 0f3FB8AA3B, %f103;
	sub.f32 	%f120, %f103, %f119;
	fma.rn.f32 	%f121, %f108, 0f3FB8AA3B, %f120;
	fma.rn.f32 	%f122, %f114, 0f3FB8AA3B, %f121;
	fma.rn.f32 	%f123, %f108, 0f32A55E34, %f122;
	mul.f32 	%f124, %f118, 0f40400000;
	fma.rn.f32 	%f125, %f124, %f114, %f123;
	fma.rn.f32 	%f126, %f118, %f108, %f125;
	add.rn.f32 	%f127, %f119, %f126;
	neg.f32 	%f128, %f119;
	add.rn.f32 	%f129, %f127, %f128;
	neg.f32 	%f130, %f129;
	add.rn.f32 	%f131, %f126, %f130;
	mul.rn.f32 	%f132, %f127, %f3;
	neg.f32 	%f133, %f132;
	fma.rn.f32 	%f134, %f127, %f3, %f133;
	fma.rn.f32 	%f135, %f131, %f3, %f134;
	cvt.rni.f32.f32 	%f136, %f132;
	sub.f32 	%f137, %f132, %f136;
	add.f32 	%f138, %f137, %f135;
	fma.rn.f32 	%f139, %f138, 0f391FCB8E, 0f3AAF85ED;
	fma.rn.f32 	%f140, %f139, %f138, 0f3C1D9856;
	fma.rn.f32 	%f141, %f140, %f138, 0f3D6357BB;
	fma.rn.f32 	%f142, %f141, %f138, 0f3E75FDEC;
	fma.rn.f32 	%f143, %f142, %f138, 0f3F317218;
	fma.rn.f32 	%f144, %f143, %f138, 0f3F800000;
	cvt.rzi.s32.f32 	%r25, %f136;
	setp.gt.f32 	%p24, %f136, 0f00000000;
	selp.b32 	%r26, 0, -2097152000, %p24;
	add.s32 	%r27, %r26, 2130706432;
	mov.b32 	%f145, %r27;
	mul.f32 	%f146, %f144, %f145;
	shl.b32 	%r28, %r25, 23;
	sub.s32 	%r29, %r28, %r26;
	mov.b32 	%f147, %r29;
	mul.f32 	%f148, %f146, %f147;
	abs.f32 	%f149, %f132;
	setp.gt.f32 	%p25, %f149, 0f43180000;
	setp.lt.f32 	%p26, %f132, 0f00000000;
	selp.f32 	%f150, 0f00000000, 0f7F800000, %p26;
	selp.f32 	%f14, %f150, %f148, %p25;
	setp.eq.f32 	%p27, %f22, 0f3F800000;
	or.pred  	%p28, %p27, %p22;
	@%p28 bra 	$L__BB2_17;
	setp.num.f32 	%p29, %f13, %f13;
	abs.f32 	%f151, %f3;
	setp.num.f32 	%p30, %f151, %f151;
	and.pred  	%p31, %p29, %p30;
	@%p31 bra 	$L__BB2_12;
	add.rn.f32 	%f167, %f22, %f3;
	bra.uni 	$L__BB2_17;
$L__BB2_12:
	setp.neu.f32 	%p32, %f22, 0f00000000;
	setp.neu.f32 	%p33, %f13, 0f7F800000;
	and.pred  	%p34, %p32, %p33;
	@%p34 bra 	$L__BB2_14;
	setp.neu.f32 	%p40, %f4, 0f3F800000;
	add.f32 	%f154, %f22, %f22;
	mov.b32 	%r30, %f154;
	setp.lt.s32 	%p41, %r2, 0;
	xor.b32  	%r31, %r30, 2139095040;
	selp.b32 	%r32, %r31, %r30, %p41;
	and.b32  	%r33, %r32, 2147483647;
	selp.b32 	%r34, %r33, %r32, %p40;
	mov.b32 	%f167, %r34;
	bra.uni 	$L__BB2_17;
$L__BB2_14:
	setp.eq.f32 	%p35, %f22, 0fBF800000;
	setp.eq.f32 	%p36, %f151, 0f7F800000;
	and.pred  	%p37, %p35, %p36;
	@%p37 bra 	$L__BB2_17;
	setp.geu.f32 	%p38, %f22, 0f00000000;
	mov.f32 	%f167, %f14;
	@%p38 bra 	$L__BB2_17;
	setp.neu.f32 	%p39, %f4, 0f3F800000;
	neg.f32 	%f153, %f14;
	selp.f32 	%f167, %f14, %f153, %p39;
$L__BB2_17:
	mov.f32 	%f155, 0f3F800000;
	sub.f32 	%f156, %f155, %f167;
	div.rn.f32 	%f157, %f1, %f156;
	sqrt.rn.f32 	%f158, %f157;
	add.f32 	%f159, %f23, %f158;
	div.rn.f32 	%f160, %f12, %f159;
	cvta.to.global.u64 	%rd12, %rd1;
	add.s64 	%rd14, %rd12, %rd8;
	ld.global.f32 	%f161, [%rd14];
	fma.rn.f32 	%f162, %f24, %f161, %f160;
	mul.f32 	%f163, %f20, %f162;
	sub.f32 	%f164, %f161, %f163;
	st.global.f32 	[%rd14], %f164;
$L__BB2_18:
	ret;

}
	// .globl	_Z19rmspropUpdateKernelPfPKfS_fffffS_i
.visible .entry _Z19rmspropUpdateKernelPfPKfS_fffffS_i(
	.param .u64 .ptr .align 1 _Z19rmspropUpdateKernelPfPKfS_fffffS_i_param_0,
	.param .u64 .ptr .align 1 _Z19rmspropUpdateKernelPfPKfS_fffffS_i_param_1,
	.param .u64 .ptr .align 1 _Z19rmspropUpdateKernelPfPKfS_fffffS_i_param_2,
	.param .f32 _Z19rmspropUpdateKernelPfPKfS_fffffS_i_param_3,
	.param .f32 _Z19rmspropUpdateKernelPfPKfS_fffffS_i_param_4,
	.param .f32 _Z19rmspropUpdateKernelPfPKfS_fffffS_i_param_5,
	.param .f32 _Z19rmspropUpdateKernelPfPKfS_fffffS_i_param_6,
	.param .f32 _Z19rmspropUpdateKernelPfPKfS_fffffS_i_param_7,
	.param .u64 .ptr .align 1 _Z19rmspropUpdateKernelPfPKfS_fffffS_i_param_8,
	.param .u32 _Z19rmspropUpdateKernelPfPKfS_fffffS_i_param_9
)
{
	.reg .pred 	%p<4>;
	.reg .b32 	%r<6>;
	.reg .b32 	%f<31>;
	.reg .b64 	%rd<16>;

	ld.param.u64 	%rd2, [_Z19rmspropUpdateKernelPfPKfS_fffffS_i_param_0];
	ld.param.u64 	%rd3, [_Z19rmspropUpdateKernelPfPKfS_fffffS_i_param_1];
	ld.param.u64 	%rd4, [_Z19rmspropUpdateKernelPfPKfS_fffffS_i_param_2];
	ld.param.f32 	%f5, [_Z19rmspropUpdateKernelPfPKfS_fffffS_i_param_3];
	ld.param.f32 	%f6, [_Z19rmspropUpdateKernelPfPKfS_fffffS_i_param_4];
	ld.param.f32 	%f7, [_Z19rmspropUpdateKernelPfPKfS_fffffS_i_param_5];
	ld.param.f32 	%f8, [_Z19rmspropUpdateKernelPfPKfS_fffffS_i_param_6];
	ld.param.f32 	%f9, [_Z19rmspropUpdateKernelPfPKfS_fffffS_i_param_7];
	ld.param.u64 	%rd5, [_Z19rmspropUpdateKernelPfPKfS_fffffS_i_param_8];
	ld.param.u32 	%r2, [_Z19rmspropUpdateKernelPfPKfS_fffffS_i_param_9];
	mov.u32 	%r3, %ctaid.x;
	mov.u32 	%r4, %ntid.x;
	mov.u32 	%r5, %tid.x;
	mad.lo.s32 	%r1, %r3, %r4, %r5;
	setp.ge.s32 	%p1, %r1, %r2;
	@%p1 bra 	$L__BB3_6;
	cvta.to.global.u64 	%rd6, %rd2;
	cvta.to.global.u64 	%rd7, %rd3;
	mul.wide.s32 	%rd8, %r1, 4;
	add.s64 	%rd9, %rd7, %rd8;
	ld.global.f32 	%f30, [%rd9];
	setp.eq.f32 	%p2, %f8, 0f00000000;
	add.s64 	%rd1, %rd6, %rd8;
	@%p2 bra 	$L__BB3_3;
	ld.global.f32 	%f10, [%rd1];
	fma.rn.f32 	%f30, %f8, %f10, %f30;
$L__BB3_3:
	cvta.to.global.u64 	%rd10, %rd4;
	add.s64 	%rd12, %rd10, %rd8;
	ld.global.f32 	%f11, [%rd12];
	mov.f32 	%f12, 0f3F800000;
	sub.f32 	%f13, %f12, %f6;
	mul.f32 	%f14, %f13, %f30;
	mul.f32 	%f15, %f30, %f14;
	fma.rn.f32 	%f4, %f6, %f11, %f15;
	st.global.f32 	[%rd12], %f4;
	setp.leu.f32 	%p3, %f9, 0f00000000;
	@%p3 bra 	$L__BB3_5;
	cvta.to.global.u64 	%rd13, %rd5;
	add.s64 	%rd15, %rd13, %rd8;
	ld.global.f32 	%f22, [%rd15];
	sqrt.rn.f32 	%f23, %f4;
	add.f32 	%f24, %f7, %f23;
	div.rn.f32 	%f25, %f30, %f24;
	fma.rn.f32 	%f26, %f9, %f22, %f25;
	st.global.f32 	[%rd15], %f26;
	mul.f32 	%f27, %f5, %f26;
	ld.global.f32 	%f28, [%rd1];
	sub.f32 	%f29, %f28, %f27;
	st.global.f32 	[%rd1], %f29;
	bra.uni 	$L__BB3_6;
$L__BB3_5:
	mul.f32 	%f16, %f5, %f30;
	sqrt.rn.f32 	%f17, %f4;
	add.f32 	%f18, %f7, %f17;
	div.rn.f32 	%f19, %f16, %f18;
	ld.global.f32 	%f20, [%rd1];
	sub.f32 	%f21, %f20, %f19;
	st.global.f32 	[%rd1], %f21;
$L__BB3_6:
	ret;

}
	// .globl	_Z19adagradUpdateKernelPfPKfS_fffi
.visible .entry _Z19adagradUpdateKernelPfPKfS_fffi(
	.param .u64 .ptr .align 1 _Z19adagradUpdateKernelPfPKfS_fffi_param_0,
	.param .u64 .ptr .align 1 _Z19adagradUpdateKernelPfPKfS_fffi_param_1,
	.param .u64 .ptr .align 1 _Z19adagradUpdateKernelPfPKfS_fffi_param_2,
	.param .f32 _Z19adagradUpdateKernelPfPKfS_fffi_param_3,
	.param .f32 _Z19adagradUpdateKernelPfPKfS_fffi_param_4,
	.param .f32 _Z19adagradUpdateKernelPfPKfS_fffi_param_5,
	.param .u32 _Z19adagradUpdateKernelPfPKfS_fffi_param_6
)
{
	.reg .pred 	%p<3>;
	.reg .b32 	%r<6>;
	.reg .b32 	%f<17>;
	.reg .b64 	%rd<12>;

	ld.param.u64 	%rd2, [_Z19adagradUpdateKernelPfPKfS_fffi_param_0];
	ld.param.u64 	%rd3, [_Z19adagradUpdateKernelPfPKfS_fffi_param_1];
	ld.param.u64 	%rd4, [_Z19adagradUpdateKernelPfPKfS_fffi_param_2];
	ld.param.f32 	%f4, [_Z19adagradUpdateKernelPfPKfS_fffi_param_3];
	ld.param.f32 	%f5, [_Z19adagradUpdateKernelPfPKfS_fffi_param_4];
	ld.param.f32 	%f6, [_Z19adagradUpdateKernelPfPKfS_fffi_param_5];
	ld.param.u32 	%r2, [_Z19adagradUpdateKernelPfPKfS_fffi_param_6];
	mov.u32 	%r3, %ctaid.x;
	mov.u32 	%r4, %ntid.x;
	mov.u32 	%r5, %tid.x;
	mad.lo.s32 	%r1, %r3, %r4, %r5;
	setp.ge.s32 	%p1, %r1, %r2;
	@%p1 bra 	$L__BB4_4;
	cvta.to.global.u64 	%rd5, %rd2;
	cvta.to.global.u64 	%rd6, %rd3;
	mul.wide.s32 	%rd7, %r1, 4;
	add.s64 	%rd8, %rd6, %rd7;
	ld.global.f32 	%f16, [%rd8];
	setp.eq.f32 	%p2, %f6, 0f00000000;
	add.s64 	%rd1, %rd5, %rd7;
	@%p2 bra 	$L__BB4_3;
	ld.global.f32 	%f7, [%rd1];
	fma.rn.f32 	%f16, %f6, %f7, %f16;
$L__BB4_3:
	cvta.to.global.u64 	%rd9, %rd4;
	add.s64 	%rd11, %rd9, %rd7;
	ld.global.f32 	%f8, [%rd11];
	fma.rn.f32 	%f9, %f16, %f16, %f8;
	st.global.f32 	[%rd11], %f9;
	mul.f32 	%f10, %f4, %f16;
	sqrt.rn.f32 	%f11, %f9;
	add.f32 	%f12, %f5, %f11;
	div.rn.f32 	%f13, %f10, %f12;
	ld.global.f32 	%f14, [%rd1];
	sub.f32 	%f15, %f14, %f13;
	st.global.f32 	[%rd1], %f15;
$L__BB4_4:
	ret;

}
	// .globl	_Z20adadeltaUpdateKernelPfPKfS_S_ffi
.visible .entry _Z20adadeltaUpdateKernelPfPKfS_S_ffi(
	.param .u64 .ptr .align 1 _Z20adadeltaUpdateKernelPfPKfS_S_ffi_param_0,
	.param .u64 .ptr .align 1 _Z20adadeltaUpdateKernelPfPKfS_S_ffi_param_1,
	.param .u64 .ptr .align 1 _Z20adadeltaUpdateKernelPfPKfS_S_ffi_param_2,
	.param .u64 .ptr .align 1 _Z20adadeltaUpdateKernelPfPKfS_S_ffi_param_3,
	.param .f32 _Z20adadeltaUpdateKernelPfPKfS_S_ffi_param_4,
	.param .f32 _Z20adadeltaUpdateKernelPfPKfS_S_ffi_param_5,
	.param .u32 _Z20adadeltaUpdateKernelPfPKfS_S_ffi_param_6
)
{
	.reg .pred 	%p<2>;
	.reg .b32 	%r<6>;
	.reg .b32 	%f<23>;
	.reg .b64 	%rd<14>;

	ld.param.u64 	%rd1, [_Z20adadeltaUpdateKernelPfPKfS_S_ffi_param_0];
	ld.param.u64 	%rd2, [_Z20adadeltaUpdateKernelPfPKfS_S_ffi_param_1];
	ld.param.u64 	%rd3, [_Z20adadeltaUpdateKernelPfPKfS_S_ffi_param_2];
	ld.param.u64 	%rd4, [_Z20adadeltaUpdateKernelPfPKfS_S_ffi_param_3];
	ld.param.f32 	%f1, [_Z20adadeltaUpdateKernelPfPKfS_S_ffi_param_4];
	ld.param.f32 	%f2, [_Z20adadeltaUpdateKernelPfPKfS_S_ffi_param_5];
	ld.param.u32 	%r2, [_Z20adadeltaUpdateKernelPfPKfS_S_ffi_param_6];
	mov.u32 	%r3, %ctaid.x;
	mov.u32 	%r4, %ntid.x;
	mov.u32 	%r5, %tid.x;
	mad.lo.s32 	%r1, %r3, %r4, %r5;
	setp.ge.s32 	%p1, %r1, %r2;
	@%p1 bra 	$L__BB5_2;
	cvta.to.global.u64 	%rd5, %rd2;
	cvta.to.global.u64 	%rd6, %rd3;
	cvta.to.global.u64 	%rd7, %rd4;
	cvta.to.global.u64 	%rd8, %rd1;
	mul.wide.s32 	%rd9, %r1, 4;
	add.s64 	%rd10, %rd5, %rd9;
	ld.global.f32 	%f3, [%rd10];
	add.s64 	%rd11, %rd6, %rd9;
	ld.global.f32 	%f4, [%rd11];
	mov.f32 	%f5, 0f3F800000;
	sub.f32 	%f6, %f5, %f1;
	mul.f32 	%f7, %f6, %f3;
	mul.f32 	%f8, %f3, %f7;
	fma.rn.f32 	%f9, %f1, %f4, %f8;
	st.global.f32 	[%rd11], %f9;
	add.f32 	%f10, %f2, %f9;
	sqrt.rn.f32 	%f11, %f10;
	add.s64 	%rd12, %rd7, %rd9;
	ld.global.f32 	%f12, [%rd12];
	add.f32 	%f13, %f2, %f12;
	sqrt.rn.f32 	%f14, %f13;
	div.rn.f32 	%f15, %f14, %f11;
	mul.f32 	%f16, %f3, %f15;
	add.s64 	%rd13, %rd8, %rd9;
	ld.global.f32 	%f17, [%rd13];
	sub.f32 	%f18, %f17, %f16;
	st.global.f32 	[%rd13], %f18;
	ld.global.f32 	%f19, [%rd12];
	mul.f32 	%f20, %f6, %f16;
	mul.f32 	%f21, %f16, %f20;
	fma.rn.f32 	%f22, %f1, %f19, %f21;
	st.global.f32 	[%rd12], %f22;
$L__BB5_2:
	ret;

}
	// .globl	_Z16lambUpdateKernelPfPKfS_S_fffffii
.visible .entry _Z16lambUpdateKernelPfPKfS_S_fffffii(
	.param .u64 .ptr .align 1 _Z16lambUpdateKernelPfPKfS_S_fffffii_param_0,
	.param .u64 .ptr .align 1 _Z16lambUpdateKernelPfPKfS_S_fffffii_param_1,
	.param .u64 .ptr .align 1 _Z16lambUpdateKernelPfPKfS_S_fffffii_param_2,
	.param .u64 .ptr .align 1 _Z16lambUpdateKernelPfPKfS_S_fffffii_param_3,
	.param .f32 _Z16lambUpdateKernelPfPKfS_S_fffffii_param_4,
	.param .f32 _Z16lambUpdateKernelPfPKfS_S_fffffii_param_5,
	.param .f32 _Z16lambUpdateKernelPfPKfS_S_fffffii_param_6,
	.param .f32 _Z16lambUpdateKernelPfPKfS_S_fffffii_param_7,
	.param .f32 _Z16lambUpdateKernelPfPKfS_S_fffffii_param_8,
	.param .u32 _Z16lambUpdateKernelPfPKfS_S_fffffii_param_9,
	.param .u32 _Z16lambUpdateKernelPfPKfS_S_fffffii_param_10
)
{
	.reg .pred 	%p<44>;
	.reg .b32 	%r<35>;
	.reg .b32 	%f<177>;
	.reg .b64 	%rd<15>;

	ld.param.u64 	%rd1, [_Z16lambUpdateKernelPfPKfS_S_fffffii_param_0];
	ld.param.u64 	%rd2, [_Z16lambUpdateKernelPfPKfS_S_fffffii_param_1];
	ld.param.u64 	%rd3, [_Z16lambUpdateKernelPfPKfS_S_fffffii_param_2];
	ld.param.u64 	%rd4, [_Z16lambUpdateKernelPfPKfS_S_fffffii_param_3];
	ld.param.f32 	%f20, [_Z16lambUpdateKernelPfPKfS_S_fffffii_param_4];
	ld.param.f32 	%f21, [_Z16lambUpdateKernelPfPKfS_S_fffffii_param_5];
	ld.param.f32 	%f22, [_Z16lambUpdateKernelPfPKfS_S_fffffii_param_6];
	ld.param.f32 	%f23, [_Z16lambUpdateKernelPfPKfS_S_fffffii_param_7];
	ld.param.f32 	%f24, [_Z16lambUpdateKernelPfPKfS_S_fffffii_param_8];
	ld.param.u32 	%r2, [_Z16lambUpdateKernelPfPKfS_S_fffffii_param_9];
	ld.param.u32 	%r3, [_Z16lambUpdateKernelPfPKfS_S_fffffii_param_10];
	mov.u32 	%r4, %ctaid.x;
	mov.u32 	%r5, %ntid.x;
	mov.u32 	%r6, %tid.x;
	mad.lo.s32 	%r1, %r4, %r5, %r6;
	setp.ge.s32 	%p1, %r1, %r3;
	mov.f32 	%f175, 0f3F800000;
	@%p1 bra 	$L__BB6_18;
	cvta.to.global.u64 	%rd5, %rd2;
	cvta.to.global.u64 	%rd6, %rd3;
	cvta.to.global.u64 	%rd7, %rd4;
	mul.wide.s32 	%rd8, %r1, 4;
	add.s64 	%rd9, %rd5, %rd8;
	ld.global.f32 	%f26, [%rd9];
	add.s64 	%rd10, %rd6, %rd8;
	ld.global.f32 	%f27, [%rd10];
	mul.f32 	%f28, %f21, %f27;
	mov.f32 	%f25, 0f3F800000;
	sub.f32 	%f29, %f25, %f21;
	fma.rn.f32 	%f30, %f29, %f26, %f28;
	st.global.f32 	[%rd10], %f30;
	add.s64 	%rd11, %rd7, %rd8;
	ld.global.f32 	%f31, [%rd11];
	mul.f32 	%f32, %f22, %f31;
	sub.f32 	%f33, %f25, %f22;
	mul.f32 	%f34, %f33, %f26;
	fma.rn.f32 	%f1, %f26, %f34, %f32;
	st.global.f32 	[%rd11], %f1;
	ld.global.f32 	%f2, [%rd10];
	cvt.rn.f32.s32 	%f3, %r2;
	mul.f32 	%f35, %f3, 0f3F000000;
	cvt.rzi.f32.f32 	%f36, %f35;
	add.f32 	%f37, %f36, %f36;
	sub.f32 	%f38, %f3, %f37;
	abs.f32 	%f4, %f38;
	abs.f32 	%f5, %f21;
	setp.lt.f32 	%p2, %f5, 0f00800000;
	mul.f32 	%f39, %f5, 0f4B800000;
	selp.f32 	%f40, %f39, %f5, %p2;
	selp.f32 	%f41, 0fC1C00000, 0f00000000, %p2;
	mov.b32 	%r7, %f40;
	add.s32 	%r8, %r7, -1060439283;
	and.b32  	%r9, %r8, -8388608;
	sub.s32 	%r10, %r7, %r9;
	mov.b32 	%f42, %r10;
	cvt.rn.f32.s32 	%f43, %r9;
	fma.rn.f32 	%f44, %f43, 0f34000000, %f41;
	add.f32 	%f45, %f42, 0fBF800000;
	add.f32 	%f46, %f42, 0f3F800000;
	rcp.approx.ftz.f32 	%f47, %f46;
	add.f32 	%f48, %f45, %f45;
	mul.f32 	%f49, %f48, %f47;
	mul.f32 	%f50, %f49, %f49;
	sub.f32 	%f51, %f45, %f49;
	add.f32 	%f52, %f51, %f51;
	neg.f32 	%f53, %f49;
	fma.rn.f32 	%f54, %f53, %f45, %f52;
	mul.rn.f32 	%f55, %f47, %f54;
	fma.rn.f32 	%f56, %f50, 0f3A2C32E4, 0f3B52E7DB;
	fma.rn.f32 	%f57, %f56, %f50, 0f3C93BB73;
	fma.rn.f32 	%f58, %f57, %f50, 0f3DF6384F;
	mul.rn.f32 	%f59, %f58, %f50;
	fma.rn.f32 	%f60, %f49, 0f3FB8AA3B, %f44;
	sub.f32 	%f61, %f44, %f60;
	fma.rn.f32 	%f62, %f49, 0f3FB8AA3B, %f61;
	fma.rn.f32 	%f63, %f55, 0f3FB8AA3B, %f62;
	fma.rn.f32 	%f64, %f49, 0f32A55E34, %f63;
	mul.f32 	%f65, %f59, 0f40400000;
	fma.rn.f32 	%f66, %f65, %f55, %f64;
	fma.rn.f32 	%f67, %f59, %f49, %f66;
	add.rn.f32 	%f68, %f60, %f67;
	neg.f32 	%f69, %f60;
	add.rn.f32 	%f70, %f68, %f69;
	neg.f32 	%f71, %f70;
	add.rn.f32 	%f72, %f67, %f71;
	mul.rn.f32 	%f73, %f68, %f3;
	neg.f32 	%f74, %f73;
	fma.rn.f32 	%f75, %f68, %f3, %f74;
	fma.rn.f32 	%f76, %f72, %f3, %f75;
	cvt.rni.f32.f32 	%f77, %f73;
	sub.f32 	%f78, %f73, %f77;
	add.f32 	%f79, %f78, %f76;
	fma.rn.f32 	%f80, %f79, 0f391FCB8E, 0f3AAF85ED;
	fma.rn.f32 	%f81, %f80, %f79, 0f3C1D9856;
	fma.rn.f32 	%f82, %f81, %f79, 0f3D6357BB;
	fma.rn.f32 	%f83, %f82, %f79, 0f3E75FDEC;
	fma.rn.f32 	%f84, %f83, %f79, 0f3F317218;
	fma.rn.f32 	%f85, %f84, %f79, 0f3F800000;
	cvt.rzi.s32.f32 	%r11, %f77;
	setp.gt.f32 	%p3, %f77, 0f00000000;
	selp.b32 	%r12, 0, -2097152000, %p3;
	add.s32 	%r13, %r12, 2130706432;
	mov.b32 	%f86, %r13;
	mul.f32 	%f87, %f85, %f86;
	shl.b32 	%r14, %r11, 23;
	sub.s32 	%r15, %r14, %r12;
	mov.b32 	%f88, %r15;
	mul.f32 	%f89, %f87, %f88;
	abs.f32 	%f90, %f73;
	setp.gt.f32 	%p4, %f90, 0f43180000;
	setp.lt.f32 	%p5, %f73, 0f00000000;
	selp.f32 	%f91, 0f00000000, 0f7F800000, %p5;
	selp.f32 	%f6, %f91, %f89, %p4;
	setp.eq.f32 	%p6, %f21, 0f3F800000;
	setp.eq.s32 	%p7, %r2, 0;
	or.pred  	%p8, %p6, %p7;
	@%p8 bra 	$L__BB6_9;
	setp.num.f32 	%p9, %f5, %f5;
	abs.f32 	%f92, %f3;
	setp.num.f32 	%p10, %f92, %f92;
	and.pred  	%p11, %p9, %p10;
	@%p11 bra 	$L__BB6_4;
	add.rn.f32 	%f175, %f21, %f3;
	bra.uni 	$L__BB6_9;
$L__BB6_4:
	setp.neu.f32 	%p12, %f21, 0f00000000;
	setp.neu.f32 	%p13, %f5, 0f7F800000;
	and.pred  	%p14, %p12, %p13;
	@%p14 bra 	$L__BB6_6;
	setp.neu.f32 	%p20, %f4, 0f3F800000;
	add.f32 	%f95, %f21, %f21;
	mov.b32 	%r16, %f95;
	setp.lt.s32 	%p21, %r2, 0;
	xor.b32  	%r17, %r16, 2139095040;
	selp.b32 	%r18, %r17, %r16, %p21;
	and.b32  	%r19, %r18, 2147483647;
	selp.b32 	%r20, %r19, %r18, %p20;
	mov.b32 	%f175, %r20;
	bra.uni 	$L__BB6_9;
$L__BB6_6:
	setp.eq.f32 	%p15, %f21, 0fBF800000;
	setp.eq.f32 	%p16, %f92, 0f7F800000;
	and.pred  	%p17, %p15, %p16;
	@%p17 bra 	$L__BB6_9;
	setp.geu.f32 	%p18, %f21, 0f00000000;
	mov.f32 	%f175, %f6;
	@%p18 bra 	$L__BB6_9;
	setp.neu.f32 	%p19, %f4, 0f3F800000;
	neg.f32 	%f94, %f6;
	selp.f32 	%f175, %f6, %f94, %p19;
$L__BB6_9:
	setp.eq.s32 	%p22, %r2, 0;
	mov.f32 	%f176, 0f3F800000;
	sub.f32 	%f97, %f176, %f175;
	div.rn.f32 	%f12, %f2, %f97;
	abs.f32 	%f13, %f22;
	setp.lt.f32 	%p23, %f13, 0f00800000;
	mul.f32 	%f98, %f13, 0f4B800000;
	selp.f32 	%f99, %f98, %f13, %p23;
	selp.f32 	%f100, 0fC1C00000, 0f00000000, %p23;
	mov.b32 	%r21, %f99;
	add.s32 	%r22, %r21, -1060439283;
	and.b32  	%r23, %r22, -8388608;
	sub.s32 	%r24, %r21, %r23;
	mov.b32 	%f101, %r24;
	cvt.rn.f32.s32 	%f102, %r23;
	fma.rn.f32 	%f103, %f102, 0f34000000, %f100;
	add.f32 	%f104, %f101, 0fBF800000;
	add.f32 	%f105, %f101, 0f3F800000;
	rcp.approx.ftz.f32 	%f106, %f105;
	add.f32 	%f107, %f104, %f104;
	mul.f32 	%f108, %f107, %f106;
	mul.f32 	%f109, %f108, %f108;
	sub.f32 	%f110, %f104, %f108;
	add.f32 	%f111, %f110, %f110;
	neg.f32 	%f112, %f108;
	fma.rn.f32 	%f113, %f112, %f104, %f111;
	mul.rn.f32 	%f114, %f106, %f113;
	fma.rn.f32 	%f115, %f109, 0f3A2C32E4, 0f3B52E7DB;
	fma.rn.f32 	%f116, %f115, %f109, 0f3C93BB73;
	fma.rn.f32 	%f117, %f116, %f109, 0f3DF6384F;
	mul.rn.f32 	%f118, %f117, %f109;
	fma.rn.f32 	%f119, %f108, 0f3FB8AA3B, %f103;
	sub.f32 	%f120, %f103, %f119;
	fma.rn.f32 	%f121, %f108, 0f3FB8AA3B, %f120;
	fma.rn.f32 	%f122, %f114, 0f3FB8AA3B, %f121;
	fma.rn.f32 	%f123, %f108, 0f32A55E34, %f122;
	mul.f32 	%f124, %f118, 0f40400000;
	fma.rn.f32 	%f125, %f124, %f114, %f123;
	fma.rn.f32 	%f126, %f118, %f108, %f125;
	add.rn.f32 	%f127, %f119, %f126;
	neg.f32 	%f128, %f119;
	add.rn.f32 	%f129, %f127, %f128;
	neg.f32 	%f130, %f129;
	add.rn.f32 	%f131, %f126, %f130;
	mul.rn.f32 	%f132, %f127, %f3;
	neg.f32 	%f133, %f132;
	fma.rn.f32 	%f134, %f127, %f3, %f133;
	fma.rn.f32 	%f135, %f131, %f3, %f134;
	cvt.rni.f32.f32 	%f136, %f132;
	sub.f32 	%f137, %f132, %f136;
	add.f32 	%f138, %f137, %f135;
	fma.rn.f32 	%f139, %f138, 0f391FCB8E, 0f3AAF85ED;
	fma.rn.f32 	%f140, %f139, %f138, 0f3C1D9856;
	fma.rn.f32 	%f141, %f140, %f138, 0f3D6357BB;
	fma.rn.f32 	%f142, %f141, %f138, 0f3E75FDEC;
	fma.rn.f32 	%f143, %f142, %f138, 0f3F317218;
	fma.rn.f32 	%f144, %f143, %f138, 0f3F800000;
	cvt.rzi.s32.f32 	%r25, %f136;
	setp.gt.f32 	%p24, %f136, 0f00000000;
	selp.b32 	%r26, 0, -2097152000, %p24;
	add.s32 	%r27, %r26, 2130706432;
	mov.b32 	%f145, %r27;
	mul.f32 	%f146, %f144, %f145;
	shl.b32 	%r28, %r25, 23;
	sub.s32 	%r29, %r28, %r26;
	mov.b32 	%f147, %r29;
	mul.f32 	%f148, %f146, %f147;
	abs.f32 	%f149, %f132;
	setp.gt.f32 	%p25, %f149, 0f43180000;
	setp.lt.f32 	%p26, %f132, 0f00000000;
	selp.f32 	%f150, 0f00000000, 0f7F800000, %p26;
	selp.f32 	%f14, %f150, %f148, %p25;
	setp.eq.f32 	%p27, %f22, 0f3F800000;
	or.pred  	%p28, %p27, %p22;
	@%p28 bra 	$L__BB6_17;
	setp.num.f32 	%p29, %f13, %f13;
	abs.f32 	%f151, %f3;
	setp.num.f32 	%p30, %f151, %f151;
	and.pred  	%p31, %p29, %p30;
	@%p31 bra 	$L__BB6_12;
	add.rn.f32 	%f176, %f22, %f3;
	bra.uni 	$L__BB6_17;
$L__BB6_12:
	setp.neu.f32 	%p32, %f22, 0f00000000;
	setp.neu.f32 	%p33, %f13, 0f7F800000;
	and.pred  	%p34, %p32, %p33;
	@%p34 bra 	$L__BB6_14;
	setp.neu.f32 	%p40, %f4, 0f3F800000;
	add.f32 	%f154, %f22, %f22;
	mov.b32 	%r30, %f154;
	setp.lt.s32 	%p41, %r2, 0;
	xor.b32  	%r31, %r30, 2139095040;
	selp.b32 	%r32, %r31, %r30, %p41;
	and.b32  	%r33, %r32, 2147483647;
	selp.b32 	%r34, %r33, %r32, %p40;
	mov.b32 	%f176, %r34;
	bra.uni 	$L__BB6_17;
$L__BB6_14:
	setp.eq.f32 	%p35, %f22, 0fBF800000;
	setp.eq.f32 	%p36, %f151, 0f7F800000;
	and.pred  	%p37, %p35, %p36;
	@%p37 bra 	$L__BB6_17;
	setp.geu.f32 	%p38, %f22, 0f00000000;
	mov.f32 	%f176, %f14;
	@%p38 bra 	$L__BB6_17;
	setp.neu.f32 	%p39, %f4, 0f3F800000;
	neg.f32 	%f153, %f14;
	selp.f32 	%f176, %f14, %f153, %p39;
$L__BB6_17:
	mov.f32 	%f155, 0f3F800000;
	sub.f32 	%f156, %f155, %f176;
	div.rn.f32 	%f157, %f1, %f156;
	sqrt.rn.f32 	%f158, %f157;
	add.f32 	%f159, %f23, %f158;
	div.rn.f32 	%f160, %f12, %f159;
	cvta.to.global.u64 	%rd12, %rd1;
	add.s64 	%rd14, %rd12, %rd8;
	ld.global.f32 	%f161, [%rd14];
	fma.rn.f32 	%f162, %f24, %f161, %f160;
	mul.f32 	%f163, %f161, %f161;
	sqrt.rn.f32 	%f164, %f163;
	mul.f32 	%f165, %f162, %f162;
	sqrt.rn.f32 	%f166, %f165;
	setp.gt.f32 	%p42, %f164, 0f00000000;
	setp.gt.f32 	%p43, %f166, 0f00000000;
	div.rn.f32 	%f168, %f164, %f166;
	selp.f32 	%f169, %f168, 0f3F800000, %p43;
	selp.f32 	%f170, %f169, 0f3F800000, %p42;
	mul.f32 	%f171, %f20, %f170;
	mul.f32 	%f172, %f162, %f171;
	sub.f32 	%f173, %f161, %f172;
	st.global.f32 	[%rd14], %f173;
$L__BB6_18:
	ret;

}
	// .globl	_Z24gradientClipByNormKernelPfffi
.visible .entry _Z24gradientClipByNormKernelPfffi(
	.param .u64 .ptr .align 1 _Z24gradientClipByNormKernelPfffi_param_0,
	.param .f32 _Z24gradientClipByNormKernelPfffi_param_1,
	.param .f32 _Z24gradientClipByNormKernelPfffi_param_2,
	.param .u32 _Z24gradientClipByNormKernelPfffi_param_3
)
{
	.reg .pred 	%p<4>;
	.reg .b32 	%r<6>;
	.reg .b32 	%f<7>;
	.reg .b64 	%rd<5>;

	ld.param.u64 	%rd1, [_Z24gradientClipByNormKernelPfffi_param_0];
	ld.param.f32 	%f1, [_Z24gradientClipByNormKernelPfffi_param_1];
	ld.param.f32 	%f2, [_Z24gradientClipByNormKernelPfffi_param_2];
	ld.param.u32 	%r2, [_Z24gradientClipByNormKernelPfffi_param_3];
	mov.u32 	%r3, %ctaid.x;
	mov.u32 	%r4, %ntid.x;
	mov.u32 	%r5, %tid.x;
	mad.lo.s32 	%r1, %r3, %r4, %r5;
	setp.ge.s32 	%p1, %r1, %r2;
	setp.leu.f32 	%p2, %f2, %f1;
	or.pred  	%p3, %p2, %p1;
	@%p3 bra 	$L__BB7_2;
	cvta.to.global.u64 	%rd2, %rd1;
	add.f32 	%f3, %f2, 0f358637BD;
	div.rn.f32 	%f4, %f1, %f3;
	mul.wide.s32 	%rd3, %r1, 4;
	add.s64 	%rd4, %rd2, %rd3;
	ld.global.f32 	%f5, [%rd4];
	mul.f32 	%f6, %f4, %f5;
	st.global.f32 	[%rd4], %f6;
$L__BB7_2:
	ret;

}
	// .globl	_Z25gradientClipByValueKernelPffi
.visible .entry _Z25gradientClipByValueKernelPffi(
	.param .u64 .ptr .align 1 _Z25gradientClipByValueKernelPffi_param_0,
	.param .f32 _Z25gradientClipByValueKernelPffi_param_1,
	.param .u32 _Z25gradientClipByValueKernelPffi_param_2
)
{
	.reg .pred 	%p<2>;
	.reg .b32 	%r<6>;
	.reg .b32 	%f<6>;
	.reg .b64 	%rd<5>;

	ld.param.u64 	%rd1, [_Z25gradientClipByValueKernelPffi_param_0];
	ld.param.f32 	%f1, [_Z25gradientClipByValueKernelPffi_param_1];
	ld.param.u32 	%r2, [_Z25gradientClipByValueKernelPffi_param_2];
	mov.u32 	%r3, %ctaid.x;
	mov.u32 	%r4, %ntid.x;
	mov.u32 	%r5, %tid.x;
	mad.lo.s32 	%r1, %r3, %r4, %r5;
	setp.ge.s32 	%p1, %r1, %r2;
	@%p1 bra 	$L__BB8_2;
	cvta.to.global.u64 	%rd2, %rd1;
	mul.wide.s32 	%rd3, %r1, 4;
	add.s64 	%rd4, %rd2, %rd3;
	ld.global.f32 	%f2, [%rd4];
	neg.f32 	%f3, %f1;
	max.f32 	%f4, %f2, %f3;
	min.f32 	%f5, %f4, %f1;
	st.global.f32 	[%rd4], %f5;
$L__BB8_2:
	ret;

}
	// .globl	_Z21computeGradNormKernelPKfPfi
.visible .entry _Z21computeGradNormKernelPKfPfi(
	.param .u64 .ptr .align 1 _Z21computeGradNormKernelPKfPfi_param_0,
	.param .u64 .ptr .align 1 _Z21computeGradNormKernelPKfPfi_param_1,
	.param .u32 _Z21computeGradNormKernelPKfPfi_param_2
)
{
	.reg .pred 	%p<8>;
	.reg .b32 	%r<15>;
	.reg .b32 	%f<10>;
	.reg .b64 	%rd<9>;
	// demoted variable
	.shared .align 4 .b8 _ZZ21computeGradNormKernelPKfPfiE5sdata[1024];
	ld.param.u64 	%rd1, [_Z21computeGradNormKernelPKfPfi_param_0];
	ld.param.u64 	%rd2, [_Z21computeGradNormKernelPKfPfi_param_1];
	ld.param.u32 	%r8, [_Z21computeGradNormKernelPKfPfi_param_2];
	mov.u32 	%r1, %tid.x;
	mov.u32 	%r2, %ctaid.x;
	mov.u32 	%r14, %ntid.x;
	mad.lo.s32 	%r4, %r2, %r14, %r1;
	setp.ge.u32 	%p1, %r4, %r8;
	mov.f32 	%f9, 0f00000000;
	@%p1 bra 	$L__BB9_2;
	cvta.to.global.u64 	%rd3, %rd1;
	mul.wide.u32 	%rd4, %r4, 4;
	add.s64 	%rd5, %rd3, %rd4;
	ld.global.f32 	%f4, [%rd5];
	mul.f32 	%f9, %f4, %f4;
$L__BB9_2:
	shl.b32 	%r9, %r1, 2;
	mov.u32 	%r10, _ZZ21computeGradNormKernelPKfPfiE5sdata;
	add.s32 	%r5, %r10, %r9;
	st.shared.f32 	[%r5], %f9;
	bar.sync 	0;
	setp.lt.u32 	%p2, %r14, 2;
	@%p2 bra 	$L__BB9_6;
$L__BB9_3:
	shr.u32 	%r7, %r14, 1;
	setp.ge.u32 	%p3, %r1, %r7;
	add.s32 	%r11, %r7, %r4;
	setp.ge.u32 	%p4, %r11, %r8;
	or.pred  	%p5, %p3, %p4;
	@%p5 bra 	$L__BB9_5;
	shl.b32 	%r12, %r7, 2;
	add.s32 	%r13, %r5, %r12;
	ld.shared.f32 	%f5, [%r13];
	ld.shared.f32 	%f6, [%r5];
	add.f32 	%f7, %f5, %f6;
	st.shared.f32 	[%r5], %f7;
$L__BB9_5:
	bar.sync 	0;
	setp.gt.u32 	%p6, %r14, 3;
	mov.u32 	%r14, %r7;
	@%p6 bra 	$L__BB9_3;
$L__BB9_6:
	setp.ne.s32 	%p7, %r1, 0;
	@%p7 bra 	$L__BB9_8;
	ld.shared.f32 	%f8, [_ZZ21computeGradNormKernelPKfPfiE5sdata];
	cvta.to.global.u64 	%rd6, %rd2;
	mul.wide.u32 	%rd7, %r2, 4;
	add.s64 	%rd8, %rd6, %rd7;
	st.global.f32 	[%rd8], %f8;
$L__BB9_8:
	ret;

}


// ===== COMPILED SASS (sm_100) =====

	.target	sm_100

	.elftype	@"ET_EXEC"


//--------------------- .note.nv.tkinfo           --------------------------
	.section	.note.nv.tkinfo,"",@"SHT_NOTE"
	.sectionflags	@"SHF_NOTE_NV_TKINFO"
	.tkinfo
        /*0018*/ 	.word	0x00000002
        /*0030*/ 	.string	""
        /*0030*/ 	.string	"ptxas"
        /*0030*/ 	.string	"Cuda compilation tools, release 13.0, V13.0.88"
        /*0030*/ 	.string	"Build cuda_13.0.r13.0/compiler.36424714_0"
        /*0030*/ 	.string	"-arch sm_100 -m 64 "



//--------------------- .note.nv.cuinfo           --------------------------
	.section	.note.nv.cuinfo,"",@"SHT_NOTE"
	.sectionflags	@"SHF_NOTE_NV_CUINFO"
        /*0018*/ 	.short	0x0002
        /*001a*/ 	.short	0x0064
        /*001c*/ 	.short	0x0082
	.zero		2


//--------------------- .nv.info                  --------------------------
	.section	.nv.info,"",@"SHT_CUDA_INFO"
	.align	4


	//----- nvinfo : EIATTR_REGCOUNT
	.align		4
        /*0000*/ 	.byte	0x04, 0x2f
        /*0002*/ 	.short	(.L_1 - .L_0)
	.align		4
.L_0:
        /*0004*/ 	.word	index@(_Z15sgdUpdateKernelPfPKfffS_fi)
        /*0008*/ 	.word	0x0000000e


	//----- nvinfo : EIATTR_FRAME_SIZE
	.align		4
.L_1:
        /*000c*/ 	.byte	0x04, 0x11
        /*000e*/ 	.short	(.L_3 - .L_2)
	.align		4
.L_2:
        /*0010*/ 	.word	index@(_Z15sgdUpdateKernelPfPKfffS_fi)
        /*0014*/ 	.word	0x00000000


	//----- nvinfo : EIATTR_REGCOUNT
	.align		4
.L_3:
        /*0018*/ 	.byte	0x04, 0x2f
        /*001a*/ 	.short	(.L_5 - .L_4)
	.align		4
.L_4:
        /*001c*/ 	.word	index@(_Z16adamUpdateKernelPfPKfS_S_fffffii)
        /*0020*/ 	.word	0x00000015


	//----- nvinfo : EIATTR_FRAME_SIZE
	.align		4
.L_5:
        /*0024*/ 	.byte	0x04, 0x11
        /*0026*/ 	.short	(.L_7 - .L_6)
	.align		4
.L_6:
        /*0028*/ 	.word	index@($__internal_12_$__cuda_sm3x_div_rn_noftz_f32_slowpath)
        /*002c*/ 	.word	0x00000000


	//----- nvinfo : EIATTR_FRAME_SIZE
	.align		4
.L_7:
        /*0030*/ 	.byte	0x04, 0x11
        /*0032*/ 	.short	(.L_9 - .L_8)
	.align		4
.L_8:
        /*0034*/ 	.word	index@($__internal_11_$__cuda_sm20_sqrt_rn_f32_slowpath)
        /*0038*/ 	.word	0x00000000


	//----- nvinfo : EIATTR_FRAME_SIZE
	.align		4
.L_9:
        /*003c*/ 	.byte	0x04, 0x11
        /*003e*/ 	.short	(.L_11 - .L_10)
	.align		4
.L_10:
        /*0040*/ 	.word	index@(_Z16adamUpdateKernelPfPKfS_S_fffffii)
        /*0044*/ 	.word	0x00000000


	//----- nvinfo : EIATTR_REGCOUNT
	.align		4
.L_11:
        /*0048*/ 	.byte	0x04, 0x2f
        /*004a*/ 	.short	(.L_13 - .L_12)
	.align		4
.L_12:
        /*004c*/ 	.word	index@(_Z17adamwUpdateKernelPfPKfS_S_fffffii)
        /*0050*/ 	.word	0x00000013


	//----- nvinfo : EIATTR_FRAME_SIZE
	.align		4
.L_13:
        /*0054*/ 	.byte	0x04, 0x11
        /*0056*/ 	.short	(.L_15 - .L_14)
	.align		4
.L_14:
        /*0058*/ 	.word	index@($__internal_10_$__cuda_sm3x_div_rn_noftz_f32_slowpath)
        /*005c*/ 	.word	0x00000000


	//----- nvinfo : EIATTR_FRAME_SIZE
	.align		4
.L_15:
        /*0060*/ 	.byte	0x04, 0x11
        /*0062*/ 	.short	(.L_17 - .L_16)
	.align		4
.L_16:
        /*0064*/ 	.word	index@($__internal_9_$__cuda_sm20_sqrt_rn_f32_slowpath)
        /*0068*/ 	.word	0x00000000


	//----- nvinfo : EIATTR_FRAME_SIZE
	.align		4
.L_17:
        /*006c*/ 	.byte	0x04, 0x11
        /*006e*/ 	.short	(.L_19 - .L_18)
	.align		4
.L_18:
        /*0070*/ 	.word	index@(_Z17adamwUpdateKernelPfPKfS_S_fffffii)
        /*0074*/ 	.word	0x00000000


	//----- nvinfo : EIATTR_REGCOUNT
	.align		4
.L_19:
        /*0078*/ 	.byte	0x04, 0x2f
        /*007a*/ 	.short	(.L_21 - .L_20)
	.align		4
.L_20:
        /*007c*/ 	.word	index@(_Z19rmspropUpdateKernelPfPKfS_fffffS_i)
        /*0080*/ 	.word	0x00000013


	//----- nvinfo : EIATTR_FRAME_SIZE
	.align		4
.L_21:
        /*0084*/ 	.byte	0x04, 0x11
        /*0086*/ 	.short	(.L_23 - .L_22)
	.align		4
.L_22:
        /*0088*/ 	.word	index@($__internal_8_$__cuda_sm3x_div_rn_noftz_f32_slowpath)
        /*008c*/ 	.word	0x00000000


	//----- nvinfo : EIATTR_FRAME_SIZE
	.align		4
.L_23:
        /*0090*/ 	.byte	0x04, 0x11
        /*0092*/ 	.short	(.L_25 - .L_24)
	.align		4
.L_24:
        /*0094*/ 	.word	index@($__internal_7_$__cuda_sm20_sqrt_rn_f32_slowpath)
        /*0098*/ 	.word	0x00000000


	//----- nvinfo : EIATTR_FRAME_SIZE
	.align		4
.L_25:
        /*009c*/ 	.byte	0x04, 0x11
        /*009e*/ 	.short	(.L_27 - .L_26)
	.align		4
.L_26:
        /*00a0*/ 	.word	index@(_Z19rmspropUpdateKernelPfPKfS_fffffS_i)
        /*00a4*/ 	.word	0x00000000


	//----- nvinfo : EIATTR_REGCOUNT
	.align		4
.L_27:
        /*00a8*/ 	.byte	0x04, 0x2f
        /*00aa*/ 	.short	(.L_29 - .L_28)
	.align		4
.L_28:
        /*00ac*/ 	.word	index@(_Z19adagradUpdateKernelPfPKfS_fffi)
        /*00b0*/ 	.word	0x00000010


	//----- nvinfo : EIATTR_FRAME_SIZE
	.align		4
.L_29:
        /*00b4*/ 	.byte	0x04, 0x11
        /*00b6*/ 	.short	(.L_31 - .L_30)
	.align		4
.L_30:
        /*00b8*/ 	.word	index@($__internal_6_$__cuda_sm3x_div_rn_noftz_f32_slowpath)
        /*00bc*/ 	.word	0x00000000


	//----- nvinfo : EIATTR_FRAME_SIZE
	.align		4
.L_31:
        /*00c0*/ 	.byte	0x04, 0x11
        /*00c2*/ 	.short	(.L_33 - .L_32)
	.align		4
.L_32:
        /*00c4*/ 	.word	index@($__internal_5_$__cuda_sm20_sqrt_rn_f32_slowpath)
        /*00c8*/ 	.word	0x00000000


	//----- nvinfo : EIATTR_FRAME_SIZE
	.align		4
.L_33:
        /*00cc*/ 	.byte	0x04, 0x11
        /*00ce*/ 	.short	(.L_35 - .L_34)
	.align		4
.L_34:
        /*00d0*/ 	.word	index@(_Z19adagradUpdateKernelPfPKfS_fffi)
        /*00d4*/ 	.word	0x00000000


	//----- nvinfo : EIATTR_REGCOUNT
	.align		4
.L_35:
        /*00d8*/ 	.byte	0x04, 0x2f
        /*00da*/ 	.short	(.L_37 - .L_36)
	.align		4
.L_36:
        /*00dc*/ 	.word	index@(_Z20adadeltaUpdateKernelPfPKfS_S_ffi)
        /*00e0*/ 	.word	0x00000013


	//----- nvinfo : EIATTR_FRAME_SIZE
	.align		4
.L_37:
        /*00e4*/ 	.byte	0x04, 0x11
        /*00e6*/ 	.short	(.L_39 - .L_38)
	.align		4
.L_38:
        /*00e8*/ 	.word	index@($__internal_4_$__cuda_sm3x_div_rn_noftz_f32_slowpath)
        /*00ec*/ 	.word	0x00000000


	//----- nvinfo : EIATTR_FRAME_SIZE
	.align		4
.L_39:
        /*00f0*/ 	.byte	0x04, 0x11
        /*00f2*/ 	.short	(.L_41 - .L_40)
	.align		4
.L_40:
        /*00f4*/ 	.word	index@($__internal_3_$__cuda_sm20_sqrt_rn_f32_slowpath)
        /*00f8*/ 	.word	0x00000000


	//----- nvinfo : EIATTR_FRAME_SIZE
	.align		4
.L_41:
        /*00fc*/ 	.byte	0x04, 0x11
        /*00fe*/ 	.short	(.L_43 - .L_42)
	.align		4
.L_42:
        /*0100*/ 	.word	index@(_Z20adadeltaUpdateKernelPfPKfS_S_ffi)
        /*0104*/ 	.word	0x00000000


	//----- nvinfo : EIATTR_REGCOUNT
	.align		4
.L_43:
        /*0108*/ 	.byte	0x04, 0x2f
        /*010a*/ 	.short	(.L_45 - .L_44)
	.align		4
.L_44:
        /*010c*/ 	.word	index@(_Z16lambUpdateKernelPfPKfS_S_fffffii)
        /*0110*/ 	.word	0x00000013


	//----- nvinfo : EIATTR_FRAME_SIZE
	.align		4
.L_45:
        /*0114*/ 	.byte	0x04, 0x11
        /*0116*/ 	.short	(.L_47 - .L_46)
	.align		4
.L_46:
        /*0118*/ 	.word	index@($__internal_2_$__cuda_sm3x_div_rn_noftz_f32_slowpath)
        /*011c*/ 	.word	0x00000000


	//----- nvinfo : EIATTR_FRAME_SIZE
	.align		4
.L_47:
        /*0120*/ 	.byte	0x04, 0x11
        /*0122*/ 	.short	(.L_49 - .L_48)
	.align		4
.L_48:
        /*0124*/ 	.word	index@($__internal_1_$__cuda_sm20_sqrt_rn_f32_slowpath)
        /*0128*/ 	.word	0x00000000


	//----- nvinfo : EIATTR_FRAME_SIZE
	.align		4
.L_49:
        /*012c*/ 	.byte	0x04, 0x11
        /*012e*/ 	.short	(.L_51 - .L_50)
	.align		4
.L_50:
        /*0130*/ 	.word	index@(_Z16lambUpdateKernelPfPKfS_S_fffffii)
        /*0134*/ 	.word	0x00000000


	//----- nvinfo : EIATTR_REGCOUNT
	.align		4
.L_51:
        /*0138*/ 	.byte	0x04, 0x2f
        /*013a*/ 	.short	(.L_53 - .L_52)
	.align		4
.L_52:
        /*013c*/ 	.word	index@(_Z24gradientClipByNormKernelPfffi)
        /*0140*/ 	.word	0x00000010


	//----- nvinfo : EIATTR_FRAME_SIZE
	.align		4
.L_53:
        /*0144*/ 	.byte	0x04, 0x11
        /*0146*/ 	.short	(.L_55 - .L_54)
	.align		4
.L_54:
        /*0148*/ 	.word	index@($__internal_0_$__cuda_sm3x_div_rn_noftz_f32_slowpath)
        /*014c*/ 	.word	0x00000000


	//----- nvinfo : EIATTR_FRAME_SIZE
	.align		4
.L_55:
        /*0150*/ 	.byte	0x04, 0x11
        /*0152*/ 	.short	(.L_57 - .L_56)
	.align		4
.L_56:
        /*0154*/ 	.word	index@(_Z24gradientClipByNormKernelPfffi)
        /*0158*/ 	.word	0x00000000


	//----- nvinfo : EIATTR_REGCOUNT
	.align		4
.L_57:
        /*015c*/ 	.byte	0x04, 0x2f
        /*015e*/ 	.short	(.L_59 - .L_58)
	.align		4
.L_58:
        /*0160*/ 	.word	index@(_Z25gradientClipByValueKernelPffi)
        /*0164*/ 	.word	0x00000008


	//----- nvinfo : EIATTR_FRAME_SIZE
	.align		4
.L_59:
        /*0168*/ 	.byte	0x04, 0x11
        /*016a*/ 	.short	(.L_61 - .L_60)
	.align		4
.L_60:
        /*016c*/ 	.word	index@(_Z25gradientClipByValueKernelPffi)
        /*0170*/ 	.word	0x00000000


	//----- nvinfo : EIATTR_REGCOUNT
	.align		4
.L_61:
        /*0174*/ 	.byte	0x04, 0x2f
        /*0176*/ 	.short	(.L_63 - .L_62)
	.align		4
.L_62:
        /*0178*/ 	.word	index@(_Z21computeGradNormKernelPKfPfi)
        /*017c*/ 	.word	0x0000000c


	//----- nvinfo : EIATTR_FRAME_SIZE
	.align		4
.L_63:
        /*0180*/ 	.byte	0x04, 0x11
        /*0182*/ 	.short	(.L_65 - .L_64)
	.align		4
.L_64:
        /*0184*/ 	.word	index@(_Z21computeGradNormKernelPKfPfi)
        /*0188*/ 	.word	0x00000000


	//----- nvinfo : EIATTR_MIN_STACK_SIZE
	.align		4
.L_65:
        /*018c*/ 	.byte	0x04, 0x12
        /*018e*/ 	.short	(.L_67 - .L_66)
	.align		4
.L_66:
        /*0190*/ 	.word	index@(_Z21computeGradNormKernelPKfPfi)
        /*0194*/ 	.word	0x00000000


	//----- nvinfo : EIATTR_MIN_STACK_SIZE
	.align		4
.L_67:
        /*0198*/ 	.byte	0x04, 0x12
        /*019a*/ 	.short	(.L_69 - .L_68)
	.align		4
.L_68:
        /*019c*/ 	.word	index@(_Z25gradientClipByValueKernelPffi)
        /*01a0*/ 	.word	0x00000000


	//----- nvinfo : EIATTR_MIN_STACK_SIZE
	.align		4
.L_69:
        /*01a4*/ 	.byte	0x04, 0x12
        /*01a6*/ 	.short	(.L_71 - .L_70)
	.align		4
.L_70:
        /*01a8*/ 	.word	index@(_Z24gradientClipByNormKernelPfffi)
        /*01ac*/ 	.word	0x00000000


	//----- nvinfo : EIATTR_MIN_STACK_SIZE
	.align		4
.L_71:
        /*01b0*/ 	.byte	0x04, 0x12
        /*01b2*/ 	.short	(.L_73 - .L_72)
	.align		4
.L_72:
        /*01b4*/ 	.word	index@(_Z16lambUpdateKernelPfPKfS_S_fffffii)
        /*01b8*/ 	.word	0x00000000


	//----- nvinfo : EIATTR_MIN_STACK_SIZE
	.align		4
.L_73:
        /*01bc*/ 	.byte	0x04, 0x12
        /*01be*/ 	.short	(.L_75 - .L_74)
	.align		4
.L_74:
        /*01c0*/ 	.word	index@(_Z20adadeltaUpdateKernelPfPKfS_S_ffi)
        /*01c4*/ 	.word	0x00000000


	//----- nvinfo : EIATTR_MIN_STACK_SIZE
	.align		4
.L_75:
        /*01c8*/ 	.byte	0x04, 0x12
        /*01ca*/ 	.short	(.L_77 - .L_76)
	.align		4
.L_76:
        /*01cc*/ 	.word	index@(_Z19adagradUpdateKernelPfPKfS_fffi)
        /*01d0*/ 	.word	0x00000000


	//----- nvinfo : EIATTR_MIN_STACK_SIZE
	.align		4
.L_77:
        /*01d4*/ 	.byte	0x04, 0x12
        /*01d6*/ 	.short	(.L_79 - .L_78)
	.align		4
.L_78:
        /*01d8*/ 	.word	index@(_Z19rmspropUpdateKernelPfPKfS_fffffS_i)
        /*01dc*/ 	.word	0x00000000


	//----- nvinfo : EIATTR_MIN_STACK_SIZE
	.align		4
.L_79:
        /*01e0*/ 	.byte	0x04, 0x12
        /*01e2*/ 	.short	(.L_81 - .L_80)
	.align		4
.L_80:
        /*01e4*/ 	.word	index@(_Z17adamwUpdateKernelPfPKfS_S_fffffii)
        /*01e8*/ 	.word	0x00000000


	//----- nvinfo : EIATTR_MIN_STACK_SIZE
	.align		4
.L_81:
        /*01ec*/ 	.byte	0x04, 0x12
        /*01ee*/ 	.short	(.L_83 - .L_82)
	.align		4
.L_82:
        /*01f0*/ 	.word	index@(_Z16adamUpdateKernelPfPKfS_S_fffffii)
        /*01f4*/ 	.word	0x00000000


	//----- nvinfo : EIATTR_MIN_STACK_SIZE
	.align		4
.L_83:
        /*01f8*/ 	.byte	0x04, 0x12
        /*01fa*/ 	.short	(.L_85 - .L_84)
	.align		4
.L_84:
        /*01fc*/ 	.word	index@(_Z15sgdUpdateKernelPfPKfffS_fi)
        /*0200*/ 	.word	0x00000000
.L_85:


//--------------------- .nv.compat                --------------------------
	.section	.nv.compat,"",@"SHT_CUDA_COMPAT_INFO"
	.align	4
        /*0000*/ 	.byte	0x02, 0x09, 0x00, 0x00, 0x02, 0x02, 0x01, 0x00, 0x02, 0x05, 0x05, 0x00, 0x03, 0x07, 0x01, 0x01
        /*0010*/ 	.byte	0x02, 0x03, 0x00, 0x00, 0x02, 0x06, 0x01, 0x00, 0x04, 0x0b, 0x08, 0x00, 0x01, 0x00, 0x00, 0x00
        /*0020*/ 	.byte	0x00, 0x00, 0x00, 0x00


//--------------------- .nv.info._Z21computeGradNormKernelPKfPfi --------------------------
	.section	.nv.info._Z21computeGradNormKernelPKfPfi,"",@"SHT_CUDA_INFO"
	.sectionflags	@""
	.align	4


	//----- nvinfo : EIATTR_CUDA_API_VERSION
	.align		4
        /*0000*/ 	.byte	0x04, 0x37
        /*0002*/ 	.short	(.L_87 - .L_86)
.L_86:
        /*0004*/ 	.word	0x00000082


	//----- nvinfo : EIATTR_KPARAM_INFO
	.align		4
.L_87:
        /*0008*/ 	.byte	0x04, 0x17
        /*000a*/ 	.short	(.L_89 - .L_88)
.L_88:
        /*000c*/ 	.word	0x00000000
        /*0010*/ 	.short	0x0002
        /*0012*/ 	.short	0x0010
        /*0014*/ 	.byte	0x00, 0xf0, 0x11, 0x00


	//----- nvinfo : EIATTR_KPARAM_INFO
	.align		4
.L_89:
        /*0018*/ 	.byte	0x04, 0x17
        /*001a*/ 	.short	(.L_91 - .L_90)
.L_90:
        /*001c*/ 	.word	0x00000000
        /*0020*/ 	.short	0x0001
        /*0022*/ 	.short	0x0008
        /*0024*/ 	.byte	0x00, 0xf5, 0x21, 0x00


	//----- nvinfo : EIATTR_KPARAM_INFO
	.align		4
.L_91:
        /*0028*/ 	.byte	0x04, 0x17
        /*002a*/ 	.short	(.L_93 - .L_92)
.L_92:
        /*002c*/ 	.word	0x00000000
        /*0030*/ 	.short	0x0000
        /*0032*/ 	.short	0x0000
        /*0034*/ 	.byte	0x00, 0xf5, 0x21, 0x00


	//----- nvinfo : EIATTR_SPARSE_MMA_MASK
	.align		4
.L_93:
        /*0038*/ 	.byte	0x03, 0x50
        /*003a*/ 	.short	0x0000


	//----- nvinfo : EIATTR_MAXREG_COUNT
	.align		4
        /*003c*/ 	.byte	0x03, 0x1b
        /*003e*/ 	.short	0x00ff


	//----- nvinfo : EIATTR_NUM_BARRIERS
	.align		4
        /*0040*/ 	.byte	0x02, 0x4c
        /*0042*/ 	.byte	0x01
	.zero		1


	//----- nvinfo : EIATTR_MERCURY_ISA_VERSION
	.align		4
        /*0044*/ 	.byte	0x03, 0x5f
        /*0046*/ 	.short	0x0101


	//----- nvinfo : EIATTR_VRC_CTA_INIT_COUNT
	.align		4
        /*0048*/ 	.byte	0x02, 0x4a
	.zero		1
	.zero		1


	//----- nvinfo : EIATTR_EXIT_INSTR_OFFSETS
	.align		4
        /*004c*/ 	.byte	0x04, 0x1c
        /*004e*/ 	.short	(.L_95 - .L_94)


	//   ....[0]....
.L_94:
        /*0050*/ 	.word	0x00000260


	//   ....[1]....
        /*0054*/ 	.word	0x000002e0


	//----- nvinfo : EIATTR_CBANK_PARAM_SIZE
	.align		4
.L_95:
        /*0058*/ 	.byte	0x03, 0x19
        /*005a*/ 	.short	0x0014


	//----- nvinfo : EIATTR_PARAM_CBANK
	.align		4
        /*005c*/ 	.byte	0x04, 0x0a
        /*005e*/ 	.short	(.L_97 - .L_96)
	.align		4
.L_96:
        /*0060*/ 	.word	index@(.nv.constant0._Z21computeGradNormKernelPKfPfi)
        /*0064*/ 	.short	0x0380
        /*0066*/ 	.short	0x0014


	//----- nvinfo : EIATTR_SW_WAR
	.align		4
.L_97:
        /*0068*/ 	.byte	0x04, 0x36
        /*006a*/ 	.short	(.L_99 - .L_98)
.L_98:
        /*006c*/ 	.word	0x00000008
.L_99:


//--------------------- .nv.info._Z25gradientClipByValueKernelPffi --------------------------
	.section	.nv.info._Z25gradientClipByValueKernelPffi,"",@"SHT_CUDA_INFO"
	.sectionflags	@""
	.align	4


	//----- nvinfo : EIATTR_CUDA_API_VERSION
	.align		4
        /*0000*/ 	.byte	0x04, 0x37
        /*0002*/ 	.short	(.L_101 - .L_100)
.L_100:
        /*0004*/ 	.word	0x00000082


	//----- nvinfo : EIATTR_KPARAM_INFO
	.align		4
.L_101:
        /*0008*/ 	.byte	0x04, 0x17
        /*000a*/ 	.short	(.L_103 - .L_102)
.L_102:
        /*000c*/ 	.word	0x00000000
        /*0010*/ 	.short	0x0002
        /*0012*/ 	.short	0x000c
        /*0014*/ 	.byte	0x00, 0xf0, 0x11, 0x00


	//----- nvinfo : EIATTR_KPARAM_INFO
	.align		4
.L_103:
        /*0018*/ 	.byte	0x04, 0x17
        /*001a*/ 	.short	(.L_105 - .L_104)
.L_104:
        /*001c*/ 	.word	0x00000000
        /*0020*/ 	.short	0x0001
        /*0022*/ 	.short	0x0008
        /*0024*/ 	.byte	0x00, 0xf0, 0x11, 0x00


	//----- nvinfo : EIATTR_KPARAM_INFO
	.align		4
.L_105:
        /*0028*/ 	.byte	0x04, 0x17
        /*002a*/ 	.short	(.L_107 - .L_106)
.L_106:
        /*002c*/ 	.word	0x00000000
        /*0030*/ 	.short	0x0000
        /*0032*/ 	.short	0x0000
        /*0034*/ 	.byte	0x00, 0xf5, 0x21, 0x00


	//----- nvinfo : EIATTR_SPARSE_MMA_MASK
	.align		4
.L_107:
        /*0038*/ 	.byte	0x03, 0x50
        /*003a*/ 	.short	0x0000


	//----- nvinfo : EIATTR_MAXREG_COUNT
	.align		4
        /*003c*/ 	.byte	0x03, 0x1b
        /*003e*/ 	.short	0x00ff


	//----- nvinfo : EIATTR_MERCURY_ISA_VERSION
	.align		4
        /*0040*/ 	.byte	0x03, 0x5f
        /*0042*/ 	.short	0x0101


	//----- nvinfo : EIATTR_VRC_CTA_INIT_COUNT
	.align		4
        /*0044*/ 	.byte	0x02, 0x4a
	.zero		1
	.zero		1


	//----- nvinfo : EIATTR_EXIT_INSTR_OFFSETS
	.align		4
        /*0048*/ 	.byte	0x04, 0x1c
        /*004a*/ 	.short	(.L_109 - .L_108)


	//   ....[0]....
.L_108:
        /*004c*/ 	.word	0x00000070


	//   ....[1]....
        /*0050*/ 	.word	0x00000100


	//----- nvinfo : EIATTR_CBANK_PARAM_SIZE
	.align		4
.L_109:
        /*0054*/ 	.byte	0x03, 0x19
        /*0056*/ 	.short	0x0010


	//----- nvinfo : EIATTR_PARAM_CBANK
	.align		4
        /*0058*/ 	.byte	0x04, 0x0a
        /*005a*/ 	.short	(.L_111 - .L_110)
	.align		4
.L_110:
        /*005c*/ 	.word	index@(.nv.constant0._Z25gradientClipByValueKernelPffi)
        /*0060*/ 	.short	0x0380
        /*0062*/ 	.short	0x0010


	//----- nvinfo : EIATTR_SW_WAR
	.align		4
.L_111:
        /*0064*/ 	.byte	0x04, 0x36
        /*0066*/ 	.short	(.L_113 - .L_112)
.L_112:
        /*0068*/ 	.word	0x00000008
.L_113:


//--------------------- .nv.info._Z24gradientClipByNormKernelPfffi --------------------------
	.section	.nv.info._Z24gradientClipByNormKernelPfffi,"",@"SHT_CUDA_INFO"
	.sectionflags	@""
	.align	4


	//----- nvinfo : EIATTR_CUDA_API_VERSION
	.align		4
        /*0000*/ 	.byte	0x04, 0x37
        /*0002*/ 	.short	(.L_115 - .L_114)
.L_114:
        /*0004*/ 	.word	0x00000082


	//----- nvinfo : EIATTR_KPARAM_INFO
	.align		4
.L_115:
        /*0008*/ 	.byte	0x04, 0x17
        /*000a*/ 	.short	(.L_117 - .L_116)
.L_116:
        /*000c*/ 	.word	0x00000000
        /*0010*/ 	.short	0x0003
        /*0012*/ 	.short	0x0010
        /*0014*/ 	.byte	0x00, 0xf0, 0x11, 0x00


	//----- nvinfo : EIATTR_KPARAM_INFO
	.align		4
.L_117:
        /*0018*/ 	.byte	0x04, 0x17
        /*001a*/ 	.short	(.L_119 - .L_118)
.L_118:
        /*001c*/ 	.word	0x00000000
        /*0020*/ 	.short	0x0002
        /*0022*/ 	.short	0x000c
        /*0024*/ 	.byte	0x00, 0xf0, 0x11, 0x00


	//----- nvinfo : EIATTR_KPARAM_INFO
	.align		4
.L_119:
        /*0028*/ 	.byte	0x04, 0x17
        /*002a*/ 	.short	(.L_121 - .L_120)
.L_120:
        /*002c*/ 	.word	0x00000000
        /*0030*/ 	.short	0x0001
        /*0032*/ 	.short	0x0008
        /*0034*/ 	.byte	0x00, 0xf0, 0x11, 0x00


	//----- nvinfo : EIATTR_KPARAM_INFO
	.align		4
.L_121:
        /*0038*/ 	.byte	0x04, 0x17
        /*003a*/ 	.short	(.L_123 - .L_122)
.L_122:
        /*003c*/ 	.word	0x00000000
        /*0040*/ 	.short	0x0000
        /*0042*/ 	.short	0x0000
        /*0044*/ 	.byte	0x00, 0xf5, 0x21, 0x00


	//----- nvinfo : EIATTR_SPARSE_MMA_MASK
	.align		4
.L_123:
        /*0048*/ 	.byte	0x03, 0x50
        /*004a*/ 	.short	0x0000


	//----- nvinfo : EIATTR_MAXREG_COUNT
	.align		4
        /*004c*/ 	.byte	0x03, 0x1b
        /*004e*/ 	.short	0x00ff


	//----- nvinfo : EIATTR_MERCURY_ISA_VERSION
	.align		4
        /*0050*/ 	.byte	0x03, 0x5f
        /*0052*/ 	.short	0x0101


	//----- nvinfo : EIATTR_VRC_CTA_INIT_COUNT
	.align		4
        /*0054*/ 	.byte	0x02, 0x4a
	.zero		1
	.zero		1


	//----- nvinfo : EIATTR_EXIT_INSTR_OFFSETS
	.align		4
        /*0058*/ 	.byte	0x04, 0x1c
        /*005a*/ 	.short	(.L_125 - .L_124)


	//   ....[0]....
.L_124:
        /*005c*/ 	.word	0x00000090


	//   ....[1]....
        /*0060*/ 	.word	0x000001c0


	//----- nvinfo : EIATTR_CRS_STACK_SIZE
	.align		4
.L_125:
        /*0064*/ 	.byte	0x04, 0x1e
        /*0066*/ 	.short	(.L_127 - .L_126)
.L_126:
        /*0068*/ 	.word	0x00000000


	//----- nvinfo : EIATTR_CBANK_PARAM_SIZE
	.align		4
.L_127:
        /*006c*/ 	.byte	0x03, 0x19
        /*006e*/ 	.short	0x0014


	//----- nvinfo : EIATTR_PARAM_CBANK
	.align		4
        /*0070*/ 	.byte	0x04, 0x0a
        /*0072*/ 	.short	(.L_129 - .L_128)
	.align		4
.L_128:
        /*0074*/ 	.word	index@(.nv.constant0._Z24gradientClipByNormKernelPfffi)
        /*0078*/ 	.short	0x0380
        /*007a*/ 	.short	0x0014


	//----- nvinfo : EIATTR_SW_WAR
	.align		4
.L_129:
        /*007c*/ 	.byte	0x04, 0x36
        /*007e*/ 	.short	(.L_131 - .L_130)
.L_130:
        /*0080*/ 	.word	0x00000008
.L_131:


//--------------------- .nv.info._Z16lambUpdateKernelPfPKfS_S_fffffii --------------------------
	.section	.nv.info._Z16lambUpdateKernelPfPKfS_S_fffffii,"",@"SHT_CUDA_INFO"
	.sectionflags	@""
	.align	4


	//----- nvinfo : EIATTR_CUDA_API_VERSION
	.align		4
        /*0000*/ 	.byte	0x04, 0x37
        /*0002*/ 	.short	(.L_133 - .L_132)
.L_132:
        /*0004*/ 	.word	0x00000082


	//----- nvinfo : EIATTR_KPARAM_INFO
	.align		4
.L_133:
        /*0008*/ 	.byte	0x04, 0x17
        /*000a*/ 	.short	(.L_135 - .L_134)
.L_134:
        /*000c*/ 	.word	0x00000000
        /*0010*/ 	.short	0x000a
        /*0012*/ 	.short	0x0038
        /*0014*/ 	.byte	0x00, 0xf0, 0x11, 0x00


	//----- nvinfo : EIATTR_KPARAM_INFO
	.align		4
.L_135:
        /*0018*/ 	.byte	0x04, 0x17
        /*001a*/ 	.short	(.L_137 - .L_136)
.L_136:
        /*001c*/ 	.word	0x00000000
        /*0020*/ 	.short	0x0009
        /*0022*/ 	.short	0x0034
        /*0024*/ 	.byte	0x00, 0xf0, 0x11, 0x00


	//----- nvinfo : EIATTR_KPARAM_INFO
	.align		4
.L_137:
        /*0028*/ 	.byte	0x04, 0x17
        /*002a*/ 	.short	(.L_139 - .L_138)
.L_138:
        /*002c*/ 	.word	0x00000000
        /*0030*/ 	.short	0x0008
        /*0032*/ 	.short	0x0030
        /*0034*/ 	.byte	0x00, 0xf0, 0x11, 0x00


	//----- nvinfo : EIATTR_KPARAM_INFO
	.align		4
.L_139:
        /*0038*/ 	.byte	0x04, 0x17
        /*003a*/ 	.short	(.L_141 - .L_140)
.L_140:
        /*003c*/ 	.word	0x00000000
        /*0040*/ 	.short	0x0007
        /*0042*/ 	.short	0x002c
        /*0044*/ 	.byte	0x00, 0xf0, 0x11, 0x00


	//----- nvinfo : EIATTR_KPARAM_INFO
	.align		4
.L_141:
        /*0048*/ 	.byte	0x04, 0x17
        /*004a*/ 	.short	(.L_143 - .L_142)
.L_142:
        /*004c*/ 	.word	0x00000000
        /*0050*/ 	.short	0x0006
        /*0052*/ 	.short	0x0028
        /*0054*/ 	.byte	0x00, 0xf0, 0x11, 0x00


	//----- nvinfo : EIATTR_KPARAM_INFO
	.align		4
.L_143:
        /*0058*/ 	.byte	0x04, 0x17
        /*005a*/ 	.short	(.L_145 - .L_144)
.L_144:
        /*005c*/ 	.word	0x00000000
        /*0060*/ 	.short	0x0005
        /*0062*/ 	.short	0x0024
        /*0064*/ 	.byte	0x00, 0xf0, 0x11, 0x00


	//----- nvinfo : EIATTR_KPARAM_INFO
	.align		4
.L_145:
        /*0068*/ 	.byte	0x04, 0x17
        /*006a*/ 	.short	(.L_147 - .L_146)
.L_146:
        /*006c*/ 	.word	0x00000000
        /*0070*/ 	.short	0x0004
        /*0072*/ 	.short	0x0020
        /*0074*/ 	.byte	0x00, 0xf0, 0x11, 0x00


	//----- nvinfo : EIATTR_KPARAM_INFO
	.align		4
.L_147:
        /*0078*/ 	.byte	0x04, 0x17
        /*007a*/ 	.short	(.L_149 - .L_148)
.L_148:
        /*007c*/ 	.word	0x00000000
        /*0080*/ 	.short	0x0003
        /*0082*/ 	.short	0x0018
        /*0084*/ 	.byte	0x00, 0xf5, 0x21, 0x00


	//----- nvinfo : EIATTR_KPARAM_INFO
	.align		4
.L_149:
        /*0088*/ 	.byte	0x04, 0x17
        /*008a*/ 	.short	(.L_151 - .L_150)
.L_150:
        /*008c*/ 	.word	0x00000000
        /*0090*/ 	.short	0x0002
        /*0092*/ 	.short	0x0010
        /*0094*/ 	.byte	0x00, 0xf5, 0x21, 0x00


	//----- nvinfo : EIATTR_KPARAM_INFO
	.align		4
.L_151:
        /*0098*/ 	.byte	0x04, 0x17
        /*009a*/ 	.short	(.L_153 - .L_152)
.L_152:
        /*009c*/ 	.word	0x00000000
        /*00a0*/ 	.short	0x0001
        /*00a2*/ 	.short	0x0008
        /*00a4*/ 	.byte	0x00, 0xf5, 0x21, 0x00


	//----- nvinfo : EIATTR_KPARAM_INFO
	.align		4
.L_153:
        /*00a8*/ 	.byte	0x04, 0x17
        /*00aa*/ 	.short	(.L_155 - .L_154)
.L_154:
        /*00ac*/ 	.word	0x00000000
        /*00b0*/ 	.short	0x0000
        /*00b2*/ 	.short	0x0000
        /*00b4*/ 	.byte	0x00, 0xf5, 0x21, 0x00


	//----- nvinfo : EIATTR_SPARSE_MMA_MASK
	.align		4
.L_155:
        /*00b8*/ 	.byte	0x03, 0x50
        /*00ba*/ 	.short	0x0000


	//----- nvinfo : EIATTR_MAXREG_COUNT
	.align		4
        /*00bc*/ 	.byte	0x03, 0x1b
        /*00be*/ 	.short	0x00ff


	//----- nvinfo : EIATTR_MERCURY_ISA_VERSION
	.align		4
        /*00c0*/ 	.byte	0x03, 0x5f
        /*00c2*/ 	.short	0x0101


	//----- nvinfo : EIATTR_VRC_CTA_INIT_COUNT
	.align		4
        /*00c4*/ 	.byte	0x02, 0x4a
	.zero		1
	.zero		1


	//----- nvinfo : EIATTR_EXIT_INSTR_OFFSETS
	.align		4
        /*00c8*/ 	.byte	0x04, 0x1c
        /*00ca*/ 	.short	(.L_157 - .L_156)


	//   ....[0]....
.L_156:
        /*00cc*/ 	.word	0x00000070


	//   ....[1]....
        /*00d0*/ 	.word	0x000013e0


	//----- nvinfo : EIATTR_CRS_STACK_SIZE
	.align		4
.L_157:
        /*00d4*/ 	.byte	0x04, 0x1e
        /*00d6*/ 	.short	(.L_159 - .L_158)
.L_158:
        /*00d8*/ 	.word	0x00000000


	//----- nvinfo : EIATTR_CBANK_PARAM_SIZE
	.align		4
.L_159:
        /*00dc*/ 	.byte	0x03, 0x19
        /*00de*/ 	.short	0x003c


	//----- nvinfo : EIATTR_PARAM_CBANK
	.align		4
        /*00e0*/ 	.byte	0x04, 0x0a
        /*00e2*/ 	.short	(.L_161 - .L_160)
	.align		4
.L_160:
        /*00e4*/ 	.word	index@(.nv.constant0._Z16lambUpdateKernelPfPKfS_S_fffffii)
        /*00e8*/ 	.short	0x0380
        /*00ea*/ 	.short	0x003c


	//----- nvinfo : EIATTR_SW_WAR
	.align		4
.L_161:
        /*00ec*/ 	.byte	0x04, 0x36
        /*00ee*/ 	.short	(.L_163 - .L_162)
.L_162:
        /*00f0*/ 	.word	0x00000008
.L_163:


//--------------------- .nv.info._Z20adadeltaUpdateKernelPfPKfS_S_ffi --------------------------
	.section	.nv.info._Z20adadeltaUpdateKernelPfPKfS_S_ffi,"",@"SHT_CUDA_INFO"
	.sectionflags	@""
	.align	4


	//----- nvinfo : EIATTR_CUDA_API_VERSION
	.align		4
        /*0000*/ 	.byte	0x04, 0x37
        /*0002*/ 	.short	(.L_165 - .L_164)
.L_164:
        /*0004*/ 	.word	0x00000082


	//----- nvinfo : EIATTR_KPARAM_INFO
	.align		4
.L_165:
        /*0008*/ 	.byte	0x04, 0x17
        /*000a*/ 	.short	(.L_167 - .L_166)
.L_166:
        /*000c*/ 	.word	0x00000000
        /*0010*/ 	.short	0x0006
        /*0012*/ 	.short	0x0028
        /*0014*/ 	.byte	0x00, 0xf0, 0x11, 0x00


	//----- nvinfo : EIATTR_KPARAM_INFO
	.align		4
.L_167:
        /*0018*/ 	.byte	0x04, 0x17
        /*001a*/ 	.short	(.L_169 - .L_168)
.L_168:
        /*001c*/ 	.word	0x00000000
        /*0020*/ 	.short	0x0005
        /*0022*/ 	.short	0x0024
        /*0024*/ 	.byte	0x00, 0xf0, 0x11, 0x00


	//----- nvinfo : EIATTR_KPARAM_INFO
	.align		4
.L_169:
        /*0028*/ 	.byte	0x04, 0x17
        /*002a*/ 	.short	(.L_171 - .L_170)
.L_170:
        /*002c*/ 	.word	0x00000000
        /*0030*/ 	.short	0x0004
        /*0032*/ 	.short	0x0020
        /*0034*/ 	.byte	0x00, 0xf0, 0x11, 0x00


	//----- nvinfo : EIATTR_KPARAM_INFO
	.align		4
.L_171:
        /*0038*/ 	.byte	0x04, 0x17
        /*003a*/ 	.short	(.L_173 - .L_172)
.L_172:
        /*003c*/ 	.word	0x00000000
        /*0040*/ 	.short	0x0003
        /*0042*/ 	.short	0x0018
        /*0044*/ 	.byte	0x00, 0xf5, 0x21, 0x00


	//----- nvinfo : EIATTR_KPARAM_INFO
	.align		4
.L_173:
        /*0048*/ 	.byte	0x04, 0x17
        /*004a*/ 	.short	(.L_175 - .L_174)
.L_174:
        /*004c*/ 	.word	0x00000000
        /*0050*/ 	.short	0x0002
        /*0052*/ 	.short	0x0010
        /*0054*/ 	.byte	0x00, 0xf5, 0x21, 0x00


	//----- nvinfo : EIATTR_KPARAM_INFO
	.align		4
.L_175:
        /*0058*/ 	.byte	0x04, 0x17
        /*005a*/ 	.short	(.L_177 - .L_176)
.L_176:
        /*005c*/ 	.word	0x00000000
        /*0060*/ 	.short	0x0001
        /*0062*/ 	.short	0x0008
        /*0064*/ 	.byte	0x00, 0xf5, 0x21, 0x00


	//----- nvinfo : EIATTR_KPARAM_INFO
	.align		4
.L_177:
        /*0068*/ 	.byte	0x04, 0x17
        /*006a*/ 	.short	(.L_179 - .L_178)
.L_178:
        /*006c*/ 	.word	0x00000000
        /*0070*/ 	.short	0x0000
        /*0072*/ 	.short	0x0000
        /*0074*/ 	.byte	0x00, 0xf5, 0x21, 0x00


	//----- nvinfo : EIATTR_SPARSE_MMA_MASK
	.align		4
.L_179:
        /*0078*/ 	.byte	0x03, 0x50
        /*007a*/ 	.short	0x0000


	//----- nvinfo : EIATTR_MAXREG_COUNT
	.align		4
        /*007c*/ 	.byte	0x03, 0x1b
        /*007e*/ 	.short	0x00ff


	//----- nvinfo : EIATTR_MERCURY_ISA_VERSION
	.align		4
        /*0080*/ 	.byte	0x03, 0x5f
        /*0082*/ 	.short	0x0101


	//----- nvinfo : EIATTR_VRC_CTA_INIT_COUNT
	.align		4
        /*0084*/ 	.byte	0x02, 0x4a
	.zero		1
	.zero		1


	//----- nvinfo : EIATTR_EXIT_INSTR_OFFSETS
	.align		4
        /*0088*/ 	.byte	0x04, 0x1c
        /*008a*/ 	.short	(.L_181 - .L_180)


	//   ....[0]....
.L_180:
        /*008c*/ 	.word	0x00000070


	//   ....[1]....
        /*0090*/ 	.word	0x00000520


	//----- nvinfo : EIATTR_CRS_STACK_SIZE
	.align		4
.L_181:
        /*0094*/ 	.byte	0x04, 0x1e
        /*0096*/ 	.short	(.L_183 - .L_182)
.L_182:
        /*0098*/ 	.word	0x00000000


	//----- nvinfo : EIATTR_CBANK_PARAM_SIZE
	.align		4
.L_183:
        /*009c*/ 	.byte	0x03, 0x19
        /*009e*/ 	.short	0x002c


	//----- nvinfo : EIATTR_PARAM_CBANK
	.align		4
        /*00a0*/ 	.byte	0x04, 0x0a
        /*00a2*/ 	.short	(.L_185 - .L_184)
	.align		4
.L_184:
        /*00a4*/ 	.word	index@(.nv.constant0._Z20adadeltaUpdateKernelPfPKfS_S_ffi)
        /*00a8*/ 	.short	0x0380
        /*00aa*/ 	.short	0x002c


	//----- nvinfo : EIATTR_SW_WAR
	.align		4
.L_185:
        /*00ac*/ 	.byte	0x04, 0x36
        /*00ae*/ 	.short	(.L_187 - .L_186)
.L_186:
        /*00b0*/ 	.word	0x00000008
.L_187:


//--------------------- .nv.info._Z19adagradUpdateKernelPfPKfS_fffi --------------------------
	.section	.nv.info._Z19adagradUpdateKernelPfPKfS_fffi,"",@"SHT_CUDA_INFO"
	.sectionflags	@""
	.align	4


	//----- nvinfo : EIATTR_CUDA_API_VERSION
	.align		4
        /*0000*/ 	.byte	0x04, 0x37
        /*0002*/ 	.short	(.L_189 - .L_188)
.L_188:
        /*0004*/ 	.word	0x00000082


	//----- nvinfo : EIATTR_KPARAM_INFO
	.align		4
.L_189:
        /*0008*/ 	.byte	0x04, 0x17
        /*000a*/ 	.short	(.L_191 - .L_190)
.L_190:
        /*000c*/ 	.word	0x00000000
        /*0010*/ 	.short	0x0006
        /*0012*/ 	.short	0x0024
        /*0014*/ 	.byte	0x00, 0xf0, 0x11, 0x00


	//----- nvinfo : EIATTR_KPARAM_INFO
	.align		4
.L_191:
        /*0018*/ 	.byte	0x04, 0x17
        /*001a*/ 	.short	(.L_193 - .L_192)
.L_192:
        /*001c*/ 	.word	0x00000000
        /*0020*/ 	.short	0x0005
        /*0022*/ 	.short	0x0020
        /*0024*/ 	.byte	0x00, 0xf0, 0x11, 0x00


	//----- nvinfo : EIATTR_KPARAM_INFO
	.align		4
.L_193:
        /*0028*/ 	.byte	0x04, 0x17
        /*002a*/ 	.short	(.L_195 - .L_194)
.L_194:
        /*002c*/ 	.word	0x00000000
        /*0030*/ 	.short	0x0004
        /*0032*/ 	.short	0x001c
        /*0034*/ 	.byte	0x00, 0xf0, 0x11, 0x00


	//----- nvinfo : EIATTR_KPARAM_INFO
	.align		4
.L_195:
        /*0038*/ 	.byte	0x04, 0x17
        /*003a*/ 	.short	(.L_197 - .L_196)
.L_196:
        /*003c*/ 	.word	0x00000000
        /*0040*/ 	.short	0x0003
        /*0042*/ 	.short	0x0018
        /*0044*/ 	.byte	0x00, 0xf0, 0x11, 0x00


	//----- nvinfo : EIATTR_KPARAM_INFO
	.align		4
.L_197:
        /*0048*/ 	.byte	0x04, 0x17
        /*004a*/ 	.short	(.L_199 - .L_198)
.L_198:
        /*004c*/ 	.word	0x00000000
        /*0050*/ 	.short	0x0002
        /*0052*/ 	.short	0x0010
        /*0054*/ 	.byte	0x00, 0xf5, 0x21, 0x00


	//----- nvinfo : EIATTR_KPARAM_INFO
	.align		4
.L_199:
        /*0058*/ 	.byte	0x04, 0x17
        /*005a*/ 	.short	(.L_201 - .L_200)
.L_200:
        /*005c*/ 	.word	0x00000000
        /*0060*/ 	.short	0x0001
        /*0062*/ 	.short	0x0008
        /*0064*/ 	.byte	0x00, 0xf5, 0x21, 0x00


	//----- nvinfo : EIATTR_KPARAM_INFO
	.align		4
.L_201:
        /*0068*/ 	.byte	0x04, 0x17
        /*006a*/ 	.short	(.L_203 - .L_202)
.L_202:
        /*006c*/ 	.word	0x00000000
        /*0070*/ 	.short	0x0000
        /*0072*/ 	.short	0x0000
        /*0074*/ 	.byte	0x00, 0xf5, 0x21, 0x00


	//----- nvinfo : EIATTR_SPARSE_MMA_MASK
	.align		4
.L_203:
        /*0078*/ 	.byte	0x03, 0x50
        /*007a*/ 	.short	0x0000


	//----- nvinfo : EIATTR_MAXREG_COUNT
	.align		4
        /*007c*/ 	.byte	0x03, 0x1b
        /*007e*/ 	.short	0x00ff


	//----- nvinfo : EIATTR_MERCURY_ISA_VERSION
	.align		4
        /*0080*/ 	.byte	0x03, 0x5f
        /*0082*/ 	.short	0x0101


	//----- nvinfo : EIATTR_VRC_CTA_INIT_COUNT
	.align		4
        /*0084*/ 	.byte	0x02, 0x4a
	.zero		1
	.zero		1


	//----- nvinfo : EIATTR_EXIT_INSTR_OFFSETS
	.align		4
        /*0088*/ 	.byte	0x04, 0x1c
        /*008a*/ 	.short	(.L_205 - .L_204)


	//   ....[0]....
.L_204:
        /*008c*/ 	.word	0x00000070


	//   ....[1]....
        /*0090*/ 	.word	0x00000390


	//----- nvinfo : EIATTR_CRS_STACK_SIZE
	.align		4
.L_205:
        /*0094*/ 	.byte	0x04, 0x1e
        /*0096*/ 	.short	(.L_207 - .L_206)
.L_206:
        /*0098*/ 	.word	0x00000000


	//----- nvinfo : EIATTR_CBANK_PARAM_SIZE
	.align		4
.L_207:
        /*009c*/ 	.byte	0x03, 0x19
        /*009e*/ 	.short	0x0028


	//----- nvinfo : EIATTR_PARAM_CBANK
	.align		4
        /*00a0*/ 	.byte	0x04, 0x0a
        /*00a2*/ 	.short	(.L_209 - .L_208)
	.align		4
.L_208:
        /*00a4*/ 	.word	index@(.nv.constant0._Z19adagradUpdateKernelPfPKfS_fffi)
        /*00a8*/ 	.short	0x0380
        /*00aa*/ 	.short	0x0028


	//----- nvinfo : EIATTR_SW_WAR
	.align		4
.L_209:
        /*00ac*/ 	.byte	0x04, 0x36
        /*00ae*/ 	.short	(.L_211 - .L_210)
.L_210:
        /*00b0*/ 	.word	0x00000008
.L_211:


//--------------------- .nv.info._Z19rmspropUpdateKernelPfPKfS_fffffS_i --------------------------
	.section	.nv.info._Z19rmspropUpdateKernelPfPKfS_fffffS_i,"",@"SHT_CUDA_INFO"
	.sectionflags	@""
	.align	4


	//----- nvinfo : EIATTR_CUDA_API_VERSION
	.align		4
        /*0000*/ 	.byte	0x04, 0x37
        /*0002*/ 	.short	(.L_213 - .L_212)
.L_212:
        /*0004*/ 	.word	0x00000082


	//----- nvinfo : EIATTR_KPARAM_INFO
	.align		4
.L_213:
        /*0008*/ 	.byte	0x04, 0x17
        /*000a*/ 	.short	(.L_215 - .L_214)
.L_214:
        /*000c*/ 	.word	0x00000000
        /*0010*/ 	.short	0x0009
        /*0012*/ 	.short	0x0038
        /*0014*/ 	.byte	0x00, 0xf0, 0x11, 0x00


	//----- nvinfo : EIATTR_KPARAM_INFO
	.align		4
.L_215:
        /*0018*/ 	.byte	0x04, 0x17
        /*001a*/ 	.short	(.L_217 - .L_216)
.L_216:
        /*001c*/ 	.word	0x00000000
        /*0020*/ 	.short	0x0008
        /*0022*/ 	.short	0x0030
        /*0024*/ 	.byte	0x00, 0xf5, 0x21, 0x00


	//----- nvinfo : EIATTR_KPARAM_INFO
	.align		4
.L_217:
        /*0028*/ 	.byte	0x04, 0x17
        /*002a*/ 	.short	(.L_219 - .L_218)
.L_218:
        /*002c*/ 	.word	0x00000000
        /*0030*/ 	.short	0x0007
        /*0032*/ 	.short	0x0028
        /*0034*/ 	.byte	0x00, 0xf0, 0x11, 0x00


	//----- nvinfo : EIATTR_KPARAM_INFO
	.align		4
.L_219:
        /*0038*/ 	.byte	0x04, 0x17
        /*003a*/ 	.short	(.L_221 - .L_220)
.L_220:
        /*003c*/ 	.word	0x00000000
        /*0040*/ 	.short	0x0006
        /*0042*/ 	.short	0x0024
        /*0044*/ 	.byte	0x00, 0xf0, 0x11, 0x00


	//----- nvinfo : EIATTR_KPARAM_INFO
	.align		4
.L_221:
        /*0048*/ 	.byte	0x04, 0x17
        /*004a*/ 	.short	(.L_223 - .L_222)
.L_222:
        /*004c*/ 	.word	0x00000000
        /*0050*/ 	.short	0x0005
        /*0052*/ 	.short	0x0020
        /*0054*/ 	.byte	0x00, 0xf0, 0x11, 0x00


	//----- nvinfo : EIATTR_KPARAM_INFO
	.align		4
.L_223:
        /*0058*/ 	.byte	0x04, 0x17
        /*005a*/ 	.short	(.L_225 - .L_224)
.L_224:
        /*005c*/ 	.word	0x00000000
        /*0060*/ 	.short	0x0004
        /*0062*/ 	.short	0x001c
        /*0064*/ 	.byte	0x00, 0xf0, 0x11, 0x00


	//----- nvinfo : EIATTR_KPARAM_INFO
	.align		4
.L_225:
        /*0068*/ 	.byte	0x04, 0x17
        /*006a*/ 	.short	(.L_227 - .L_226)
.L_226:
        /*006c*/ 	.word	0x00000000
        /*0070*/ 	.short	0x0003
        /*0072*/ 	.short	0x0018
        /*0074*/ 	.byte	0x00, 0xf0, 0x11, 0x00


	//----- nvinfo : EIATTR_KPARAM_INFO
	.align		4
.L_227:
        /*0078*/ 	.byte	0x04, 0x17
        /*007a*/ 	.short	(.L_229 - .L_228)
.L_228:
        /*007c*/ 	.word	0x00000000
        /*0080*/ 	.short	0x0002
        /*0082*/ 	.short	0x0010
        /*0084*/ 	.byte	0x00, 0xf5, 0x21, 0x00


	//----- nvinfo : EIATTR_KPARAM_INFO
	.align		4
.L_229:
        /*0088*/ 	.byte	0x04, 0x17
        /*008a*/ 	.short	(.L_231 - .L_230)
.L_230:
        /*008c*/ 	.word	0x00000000
        /*0090*/ 	.short	0x0001
        /*0092*/ 	.short	0x0008
        /*0094*/ 	.byte	0x00, 0xf5, 0x21, 0x00


	//----- nvinfo : EIATTR_KPARAM_INFO
	.align		4
.L_231:
        /*0098*/ 	.byte	0x04, 0x17
        /*009a*/ 	.short	(.L_233 - .L_232)
.L_232:
        /*009c*/ 	.word	0x00000000
        /*00a0*/ 	.short	0x0000
        /*00a2*/ 	.short	0x0000
        /*00a4*/ 	.byte	0x00, 0xf5, 0x21, 0x00


	//----- nvinfo : EIATTR_SPARSE_MMA_MASK
	.align		4
.L_233:
        /*00a8*/ 	.byte	0x03, 0x50
        /*00aa*/ 	.short	0x0000


	//----- nvinfo : EIATTR_MAXREG_COUNT
	.align		4
        /*00ac*/ 	.byte	0x03, 0x1b
        /*00ae*/ 	.short	0x00ff


	//----- nvinfo : EIATTR_MERCURY_ISA_VERSION
	.align		4
        /*00b0*/ 	.byte	0x03, 0x5f
        /*00b2*/ 	.short	0x0101


	//----- nvinfo : EIATTR_VRC_CTA_INIT_COUNT
	.align		4
        /*00b4*/ 	.byte	0x02, 0x4a
	.zero		1
	.zero		1


	//----- nvinfo : EIATTR_EXIT_INSTR_OFFSETS
	.align		4
        /*00b8*/ 	.byte	0x04, 0x1c
        /*00ba*/ 	.short	(.L_235 - .L_234)


	//   ....[0]....
.L_234:
        /*00bc*/ 	.word	0x00000070


	//   ....[1]....
        /*00c0*/ 	.word	0x00000470


	//   ....[2]....
        /*00c4*/ 	.word	0x000006b0


	//----- nvinfo : EIATTR_CRS_STACK_SIZE
	.align		4
.L_235:
        /*00c8*/ 	.byte	0x04, 0x1e
        /*00ca*/ 	.short	(.L_237 - .L_236)
.L_236:
        /*00cc*/ 	.word	0x00000000


	//----- nvinfo : EIATTR_CBANK_PARAM_SIZE
	.align		4
.L_237:
        /*00d0*/ 	.byte	0x03, 0x19
        /*00d2*/ 	.short	0x003c


	//----- nvinfo : EIATTR_PARAM_CBANK
	.align		4
        /*00d4*/ 	.byte	0x04, 0x0a
        /*00d6*/ 	.short	(.L_239 - .L_238)
	.align		4
.L_238:
        /*00d8*/ 	.word	index@(.nv.constant0._Z19rmspropUpdateKernelPfPKfS_fffffS_i)
        /*00dc*/ 	.short	0x0380
        /*00de*/ 	.short	0x003c


	//----- nvinfo : EIATTR_SW_WAR
	.align		4
.L_239:
        /*00e0*/ 	.byte	0x04, 0x36
        /*00e2*/ 	.short	(.L_241 - .L_240)
.L_240:
        /*00e4*/ 	.word	0x00000008
.L_241:


//--------------------- .nv.info._Z17adamwUpdateKernelPfPKfS_S_fffffii --------------------------
	.section	.nv.info._Z17adamwUpdateKernelPfPKfS_S_fffffii,"",@"SHT_CUDA_INFO"
	.sectionflags	@""
	.align	4


	//----- nvinfo : EIATTR_CUDA_API_VERSION
	.align		4
        /*0000*/ 	.byte	0x04, 0x37
        /*0002*/ 	.short	(.L_243 - .L_242)
.L_242:
        /*0004*/ 	.word	0x00000082


	//----- nvinfo : EIATTR_KPARAM_INFO
	.align		4
.L_243:
        /*0008*/ 	.byte	0x04, 0x17
        /*000a*/ 	.short	(.L_245 - .L_244)
.L_244:
        /*000c*/ 	.word	0x00000000
        /*0010*/ 	.short	0x000a
        /*0012*/ 	.short	0x0038
        /*0014*/ 	.byte	0x00, 0xf0, 0x11, 0x00


	//----- nvinfo : EIATTR_KPARAM_INFO
	.align		4
.L_245:
        /*0018*/ 	.byte	0x04, 0x17
        /*001a*/ 	.short	(.L_247 - .L_246)
.L_246:
        /*001c*/ 	.word	0x00000000
        /*0020*/ 	.short	0x0009
        /*0022*/ 	.short	0x0034
        /*0024*/ 	.byte	0x00, 0xf0, 0x11, 0x00


	//----- nvinfo : EIATTR_KPARAM_INFO
	.align		4
.L_247:
        /*0028*/ 	.byte	0x04, 0x17
        /*002a*/ 	.short	(.L_249 - .L_248)
.L_248:
        /*002c*/ 	.word	0x00000000
        /*0030*/ 	.short	0x0008
        /*0032*/ 	.short	0x0030
        /*0034*/ 	.byte	0x00, 0xf0, 0x11, 0x00


	//----- nvinfo : EIATTR_KPARAM_INFO
	.align		4
.L_249:
        /*0038*/ 	.byte	0x04, 0x17
        /*003a*/ 	.short	(.L_251 - .L_250)
.L_250:
        /*003c*/ 	.word	0x00000000
        /*0040*/ 	.short	0x0007
        /*0042*/ 	.short	0x002c
        /*0044*/ 	.byte	0x00, 0xf0, 0x11, 0x00


	//----- nvinfo : EIATTR_KPARAM_INFO
	.align		4
.L_251:
        /*0048*/ 	.byte	0x04, 0x17
        /*004a*/ 	.short	(.L_253 - .L_252)
.L_252:
        /*004c*/ 	.word	0x00000000
        /*0050*/ 	.short	0x0006
        /*0052*/ 	.short	0x0028
        /*0054*/ 	.byte	0x00, 0xf0, 0x11, 0x00


	//----- nvinfo : EIATTR_KPARAM_INFO
	.align		4
.L_253:
        /*0058*/ 	.byte	0x04, 0x17
        /*005a*/ 	.short	(.L_255 - .L_254)
.L_254:
        /*005c*/ 	.word	0x00000000
        /*0060*/ 	.short	0x0005
        /*0062*/ 	.short	0x0024
        /*0064*/ 	.byte	0x00, 0xf0, 0x11, 0x00


	//----- nvinfo : EIATTR_KPARAM_INFO
	.align		4
.L_255:
        /*0068*/ 	.byte	0x04, 0x17
        /*006a*/ 	.short	(.L_257 - .L_256)
.L_256:
        /*006c*/ 	.word	0x00000000
        /*0070*/ 	.short	0x0004
        /*0072*/ 	.short	0x0020
        /*0074*/ 	.byte	0x00, 0xf0, 0x11, 0x00


	//----- nvinfo : EIATTR_KPARAM_INFO
	.align		4
.L_257:
        /*0078*/ 	.byte	0x04, 0x17
        /*007a*/ 	.short	(.L_259 - .L_258)
.L_258:
        /*007c*/ 	.word	0x00000000
        /*0080*/ 	.short	0x0003
        /*0082*/ 	.short	0x0018
        /*0084*/ 	.byte	0x00, 0xf5, 0x21, 0x00


	//----- nvinfo : EIATTR_KPARAM_INFO
	.align		4
.L_259:
        /*0088*/ 	.byte	0x04, 0x17
        /*008a*/ 	.short	(.L_261 - .L_260)
.L_260:
        /*008c*/ 	.word	0x00000000
        /*0090*/ 	.short	0x0002
        /*0092*/ 	.short	0x0010
        /*0094*/ 	.byte	0x00, 0xf5, 0x21, 0x00


	//----- nvinfo : EIATTR_KPARAM_INFO
	.align		4
.L_261:
        /*0098*/ 	.byte	0x04, 0x17
        /*009a*/ 	.short	(.L_263 - .L_262)
.L_262:
        /*009c*/ 	.word	0x00000000
        /*00a0*/ 	.short	0x0001
        /*00a2*/ 	.short	0x0008
        /*00a4*/ 	.byte	0x00, 0xf5, 0x21, 0x00


	//----- nvinfo : EIATTR_KPARAM_INFO
	.align		4
.L_263:
        /*00a8*/ 	.byte	0x04, 0x17
        /*00aa*/ 	.short	(.L_265 - .L_264)
.L_264:
        /*00ac*/ 	.word	0x00000000
        /*00b0*/ 	.short	0x0000
        /*00b2*/ 	.short	0x0000
        /*00b4*/ 	.byte	0x00, 0xf5, 0x21, 0x00


	//----- nvinfo : EIATTR_SPARSE_MMA_MASK
	.align		4
.L_265:
        /*00b8*/ 	.byte	0x03, 0x50
        /*00ba*/ 	.short	0x0000


	//----- nvinfo : EIATTR_MAXREG_COUNT
	.align		4
        /*00bc*/ 	.byte	0x03, 0x1b
        /*00be*/ 	.short	0x00ff


	//----- nvinfo : EIATTR_MERCURY_ISA_VERSION
	.align		4
        /*00c0*/ 	.byte	0x03, 0x5f
        /*00c2*/ 	.short	0x0101


	//----- nvinfo : EIATTR_VRC_CTA_INIT_COUNT
	.align		4
        /*00c4*/ 	.byte	0x02, 0x4a
	.zero		1
	.zero		1


	//----- nvinfo : EIATTR_EXIT_INSTR_OFFSETS
	.align		4
        /*00c8*/ 	.byte	0x04, 0x1c
        /*00ca*/ 	.short	(.L_267 - .L_266)


	//   ....[0]....
.L_266:
        /*00cc*/ 	.word	0x00000070


	//   ....[1]....
        /*00d0*/ 	.word	0x000010e0


	//----- nvinfo : EIATTR_CRS_STACK_SIZE
	.align		4
.L_267:
        /*00d4*/ 	.byte	0x04, 0x1e
        /*00d6*/ 	.short	(.L_269 - .L_268)
.L_268:
        /*00d8*/ 	.word	0x00000000


	//----- nvinfo : EIATTR_CBANK_PARAM_SIZE
	.align		4
.L_269:
        /*00dc*/ 	.byte	0x03, 0x19
        /*00de*/ 	.short	0x003c


	//----- nvinfo : EIATTR_PARAM_CBANK
	.align		4
        /*00e0*/ 	.byte	0x04, 0x0a
        /*00e2*/ 	.short	(.L_271 - .L_270)
	.align		4
.L_270:
        /*00e4*/ 	.word	index@(.nv.constant0._Z17adamwUpdateKernelPfPKfS_S_fffffii)
        /*00e8*/ 	.short	0x0380
        /*00ea*/ 	.short	0x003c


	//----- nvinfo : EIATTR_SW_WAR
	.align		4
.L_271:
        /*00ec*/ 	.byte	0x04, 0x36
        /*00ee*/ 	.short	(.L_273 - .L_272)
.L_272:
        /*00f0*/ 	.word	0x00000008
.L_273:


//--------------------- .nv.info._Z16adamUpdateKernelPfPKfS_S_fffffii --------------------------
	.section	.nv.info._Z16adamUpdateKernelPfPKfS_S_fffffii,"",@"SHT_CUDA_INFO"
	.sectionflags	@""
	.align	4


	//----- nvinfo : EIATTR_CUDA_API_VERSION
	.align		4
        /*0000*/ 	.byte	0x04, 0x37
        /*0002*/ 	.short	(.L_275 - .L_274)
.L_274:
        /*0004*/ 	.word	0x00000082


	//----- nvinfo : EIATTR_KPARAM_INFO
	.align		4
.L_275:
        /*0008*/ 	.byte	0x04, 0x17
        /*000a*/ 	.short	(.L_277 - .L_276)
.L_276:
        /*000c*/ 	.word	0x00000000
        /*0010*/ 	.short	0x000a
        /*0012*/ 	.short	0x0038
        /*0014*/ 	.byte	0x00, 0xf0, 0x11, 0x00


	//----- nvinfo : EIATTR_KPARAM_INFO
	.align		4
.L_277:
        /*0018*/ 	.byte	0x04, 0x17
        /*001a*/ 	.short	(.L_279 - .L_278)
.L_278:
        /*001c*/ 	.word	0x00000000
        /*0020*/ 	.short	0x0009
        /*0022*/ 	.short	0x0034
        /*0024*/ 	.byte	0x00, 0xf0, 0x11, 0x00


	//----- nvinfo : EIATTR_KPARAM_INFO
	.align		4
.L_279:
        /*0028*/ 	.byte	0x04, 0x17
        /*002a*/ 	.short	(.L_281 - .L_280)
.L_280:
        /*002c*/ 	.word	0x00000000
        /*0030*/ 	.short	0x0008
        /*0032*/ 	.short	0x0030
        /*0034*/ 	.byte	0x00, 0xf0, 0x11, 0x00


	//----- nvinfo : EIATTR_KPARAM_INFO
	.align		4
.L_281:
        /*0038*/ 	.byte	0x04, 0x17
        /*003a*/ 	.short	(.L_283 - .L_282)
.L_282:
        /*003c*/ 	.word	0x00000000
        /*0040*/ 	.short	0x0007
        /*0042*/ 	.short	0x002c
        /*0044*/ 	.byte	0x00, 0xf0, 0x11, 0x00


	//----- nvinfo : EIATTR_KPARAM_INFO
	.align		4
.L_283:
        /*0048*/ 	.byte	0x04, 0x17
        /*004a*/ 	.short	(.L_285 - .L_284)
.L_284:
        /*004c*/ 	.word	0x00000000
        /*0050*/ 	.short	0x0006
        /*0052*/ 	.short	0x0028
        /*0054*/ 	.byte	0x00, 0xf0, 0x11, 0x00


	//----- nvinfo : EIATTR_KPARAM_INFO
	.align		4
.L_285:
        /*0058*/ 	.byte	0x04, 0x17
        /*005a*/ 	.short	(.L_287 - .L_286)
.L_286:
        /*005c*/ 	.word	0x00000000
        /*0060*/ 	.short	0x0005
        /*0062*/ 	.short	0x0024
        /*0064*/ 	.byte	0x00, 0xf0, 0x11, 0x00


	//----- nvinfo : EIATTR_KPARAM_INFO
	.align		4
.L_287:
        /*0068*/ 	.byte	0x04, 0x17
        /*006a*/ 	.short	(.L_289 - .L_288)
.L_288:
        /*006c*/ 	.word	0x00000000
        /*0070*/ 	.short	0x0004
        /*0072*/ 	.short	0x0020
        /*0074*/ 	.byte	0x00, 0xf0, 0x11, 0x00


	//----- nvinfo : EIATTR_KPARAM_INFO
	.align		4
.L_289:
        /*0078*/ 	.byte	0x04, 0x17
        /*007a*/ 	.short	(.L_291 - .L_290)
.L_290:
        /*007c*/ 	.word	0x00000000
        /*0080*/ 	.short	0x0003
        /*0082*/ 	.short	0x0018
        /*0084*/ 	.byte	0x00, 0xf5, 0x21, 0x00


	//----- nvinfo : EIATTR_KPARAM_INFO
	.align		4
.L_291:
        /*0088*/ 	.byte	0x04, 0x17
        /*008a*/ 	.short	(.L_293 - .L_292)
.L_292:
        /*008c*/ 	.word	0x00000000
        /*0090*/ 	.short	0x0002
        /*0092*/ 	.short	0x0010
        /*0094*/ 	.byte	0x00, 0xf5, 0x21, 0x00


	//----- nvinfo : EIATTR_KPARAM_INFO
	.align		4
.L_293:
        /*0098*/ 	.byte	0x04, 0x17
        /*009a*/ 	.short	(.L_295 - .L_294)
.L_294:
        /*009c*/ 	.word	0x00000000
        /*00a0*/ 	.short	0x0001
        /*00a2*/ 	.short	0x0008
        /*00a4*/ 	.byte	0x00, 0xf5, 0x21, 0x00


	//----- nvinfo : EIATTR_KPARAM_INFO
	.align		4
.L_295:
        /*00a8*/ 	.byte	0x04, 0x17
        /*00aa*/ 	.short	(.L_297 - .L_296)
.L_296:
        /*00ac*/ 	.word	0x00000000
        /*00b0*/ 	.short	0x0000
        /*00b2*/ 	.short	0x0000
        /*00b4*/ 	.byte	0x00, 0xf5, 0x21, 0x00


	//----- nvinfo : EIATTR_SPARSE_MMA_MASK
	.align		4
.L_297:
        /*00b8*/ 	.byte	0x03, 0x50
        /*00ba*/ 	.short	0x0000


	//----- nvinfo : EIATTR_MAXREG_COUNT
	.align		4
        /*00bc*/ 	.byte	0x03, 0x1b
        /*00be*/ 	.short	0x00ff


	//----- nvinfo : EIATTR_MERCURY_ISA_VERSION
	.align		4
        /*00c0*/ 	.byte	0x03, 0x5f
        /*00c2*/ 	.short	0x0101


	//----- nvinfo : EIATTR_VRC_CTA_INIT_COUNT
	.align		4
        /*00c4*/ 	.byte	0x02, 0x4a
	.zero		1
	.zero		1


	//----- nvinfo : EIATTR_EXIT_INSTR_OFFSETS
	.align		4
        /*00c8*/ 	.byte	0x04, 0x1c
        /*00ca*/ 	.short	(.L_299 - .L_298)


	//   ....[0]....
.L_298:
        /*00cc*/ 	.word	0x00000070


	//   ....[1]....
        /*00d0*/ 	.word	0x00001120


	//----- nvinfo : EIATTR_CRS_STACK_SIZE
	.align		4
.L_299:
        /*00d4*/ 	.byte	0x04, 0x1e
        /*00d6*/ 	.short	(.L_301 - .L_300)
.L_300:
        /*00d8*/ 	.word	0x00000000


	//----- nvinfo : EIATTR_CBANK_PARAM_SIZE
	.align		4
.L_301:
        /*00dc*/ 	.byte	0x03, 0x19
        /*00de*/ 	.short	0x003c


	//----- nvinfo : EIATTR_PARAM_CBANK
	.align		4
        /*00e0*/ 	.byte	0x04, 0x0a
        /*00e2*/ 	.short	(.L_303 - .L_302)
	.align		4
.L_302:
        /*00e4*/ 	.word	index@(.nv.constant0._Z16adamUpdateKernelPfPKfS_S_fffffii)
        /*00e8*/ 	.short	0x0380
        /*00ea*/ 	.short	0x003c


	//----- nvinfo : EIATTR_SW_WAR
	.align		4
.L_303:
        /*00ec*/ 	.byte	0x04, 0x36
        /*00ee*/ 	.short	(.L_305 - .L_304)
.L_304:
        /*00f0*/ 	.word	0x00000008
.L_305:


//--------------------- .nv.info._Z15sgdUpdateKernelPfPKfffS_fi --------------------------
	.section	.nv.info._Z15sgdUpdateKernelPfPKfffS_fi,"",@"SHT_CUDA_INFO"
	.sectionflags	@""
	.align	4


	//----- nvinfo : EIATTR_CUDA_API_VERSION
	.align		4
        /*0000*/ 	.byte	0x04, 0x37
        /*0002*/ 	.short	(.L_307 - .L_306)
.L_306:
        /*0004*/ 	.word	0x00000082


	//----- nvinfo : EIATTR_KPARAM_INFO
	.align		4
.L_307:
        /*0008*/ 	.byte	0x04, 0x17
        /*000a*/ 	.short	(.L_309 - .L_308)
.L_308:
        /*000c*/ 	.word	0x00000000
        /*0010*/ 	.short	0x0006
        /*0012*/ 	.short	0x0024
        /*0014*/ 	.byte	0x00, 0xf0, 0x11, 0x00


	//----- nvinfo : EIATTR_KPARAM_INFO
	.align		4
.L_309:
        /*0018*/ 	.byte	0x04, 0x17
        /*001a*/ 	.short	(.L_311 - .L_310)
.L_310:
        /*001c*/ 	.word	0x00000000
        /*0020*/ 	.short	0x0005
        /*0022*/ 	.short	0x0020
        /*0024*/ 	.byte	0x00, 0xf0, 0x11, 0x00


	//----- nvinfo : EIATTR_KPARAM_INFO
	.align		4
.L_311:
        /*0028*/ 	.byte	0x04, 0x17
        /*002a*/ 	.short	(.L_313 - .L_312)
.L_312:
        /*002c*/ 	.word	0x00000000
        /*0030*/ 	.short	0x0004
        /*0032*/ 	.short	0x0018
        /*0034*/ 	.byte	0x00, 0xf5, 0x21, 0x00


	//----- nvinfo : EIATTR_KPARAM_INFO
	.align		4
.L_313:
        /*0038*/ 	.byte	0x04, 0x17
        /*003a*/ 	.short	(.L_315 - .L_314)
.L_314:
        /*003c*/ 	.word	0x00000000
        /*0040*/ 	.short	0x0003
        /*0042*/ 	.short	0x0014
        /*0044*/ 	.byte	0x00, 0xf0, 0x11, 0x00


	//----- nvinfo : EIATTR_KPARAM_INFO
	.align		4
.L_315:
        /*0048*/ 	.byte	0x04, 0x17
        /*004a*/ 	.short	(.L_317 - .L_316)
.L_316:
        /*004c*/ 	.word	0x00000000
        /*0050*/ 	.short	0x0002
        /*0052*/ 	.short	0x0010
        /*0054*/ 	.byte	0x00, 0xf0, 0x11, 0x00


	//----- nvinfo : EIATTR_KPARAM_INFO
	.align		4
.L_317:
        /*0058*/ 	.byte	0x04, 0x17
        /*005a*/ 	.short	(.L_319 - .L_318)
.L_318:
        /*005c*/ 	.word	0x00000000
        /*0060*/ 	.short	0x0001
        /*0062*/ 	.short	0x0008
        /*0064*/ 	.byte	0x00, 0xf5, 0x21, 0x00


	//----- nvinfo : EIATTR_KPARAM_INFO
	.align		4
.L_319:
        /*0068*/ 	.byte	0x04, 0x17
        /*006a*/ 	.short	(.L_321 - .L_320)
.L_320:
        /*006c*/ 	.word	0x00000000
        /*0070*/ 	.short	0x0000
        /*0072*/ 	.short	0x0000
        /*0074*/ 	.byte	0x00, 0xf5, 0x21, 0x00


	//----- nvinfo : EIATTR_SPARSE_MMA_MASK
	.align		4
.L_321:
        /*0078*/ 	.byte	0x03, 0x50
        /*007a*/ 	.short	0x0000


	//----- nvinfo : EIATTR_MAXREG_COUNT
	.align		4
        /*007c*/ 	.byte	0x03, 0x1b
        /*007e*/ 	.short	0x00ff


	//----- nvinfo : EIATTR_MERCURY_ISA_VERSION
	.align		4
        /*0080*/ 	.byte	0x03, 0x5f
        /*0082*/ 	.short	0x0101


	//----- nvinfo : EIATTR_VRC_CTA_INIT_COUNT
	.align		4
        /*0084*/ 	.byte	0x02, 0x4a
	.zero		1
	.zero		1


	//----- nvinfo : EIATTR_EXIT_INSTR_OFFSETS
	.align		4
        /*0088*/ 	.byte	0x04, 0x1c
        /*008a*/ 	.short	(.L_323 - .L_322)


	//   ....[0]....
.L_322:
        /*008c*/ 	.word	0x00000070


	//   ....[1]....
        /*0090*/ 	.word	0x000001d0


	//   ....[2]....
        /*0094*/ 	.word	0x00000220


	//----- nvinfo : EIATTR_CBANK_PARAM_SIZE
	.align		4
.L_323:
        /*0098*/ 	.byte	0x03, 0x19
        /*009a*/ 	.short	0x0028


	//----- nvinfo : EIATTR_PARAM_CBANK
	.align		4
        /*009c*/ 	.byte	0x04, 0x0a
        /*009e*/ 	.short	(.L_325 - .L_324)
	.align		4
.L_324:
        /*00a0*/ 	.word	index@(.nv.constant0._Z15sgdUpdateKernelPfPKfffS_fi)
        /*00a4*/ 	.short	0x0380
        /*00a6*/ 	.short	0x0028


	//----- nvinfo : EIATTR_SW_WAR
	.align		4
.L_325:
        /*00a8*/ 	.byte	0x04, 0x36
        /*00aa*/ 	.short	(.L_327 - .L_326)
.L_326:
        /*00ac*/ 	.word	0x00000008
.L_327:


//--------------------- .nv.callgraph             --------------------------
	.section	.nv.callgraph,"",@"SHT_CUDA_CALLGRAPH"
	.align	4
	.sectionentsize	8
	.align		4
        /*0000*/ 	.word	0x00000000
	.align		4
        /*0004*/ 	.word	0xffffffff
	.align		4
        /*0008*/ 	.word	0x00000000
	.align		4
        /*000c*/ 	.word	0xfffffffe
	.align		4
        /*0010*/ 	.word	0x00000000
	.align		4
        /*0014*/ 	.word	0xfffffffd
	.align		4
        /*0018*/ 	.word	0x00000000
	.align		4
        /*001c*/ 	.word	0xfffffffc


//--------------------- .text._Z21computeGradNormKernelPKfPfi --------------------------
	.section	.text._Z21computeGradNormKernelPKfPfi,"ax",@progbits
	.align	128
        .global         _Z21computeGradNormKernelPKfPfi
        .type           _Z21computeGradNormKernelPKfPfi,@function
        .size           _Z21computeGradNormKernelPKfPfi,(.L_x_177 - _Z21computeGradNormKernelPKfPfi)
        .other          _Z21computeGradNormKernelPKfPfi,@"STO_CUDA_ENTRY STV_DEFAULT"
_Z21computeGradNormKernelPKfPfi:
.text._Z21computeGradNormKernelPKfPfi:
[----:B------:R-:W-:Y:S01]  /*0000*/  LDC R1, c[0x0][0x37c] ;  /* 0x0000df00ff017b82 */ /* 0x000fe20000000800 */
[----:B------:R-:W0:Y:S01]  /*0010*/  S2R R6, SR_TID.X ;  /* 0x0000000000067919 */ /* 0x000e220000002100 */
[----:B------:R-:W0:Y:S01]  /*0020*/  LDCU UR8, c[0x0][0x360] ;  /* 0x00006c00ff0877ac */ /* 0x000e220008000800 */
[----:B------:R-:W0:Y:S01]  /*0030*/  S2R R9, SR_CTAID.X ;  /* 0x0000000000097919 */ /* 0x000e220000002500 */
[----:B------:R-:W1:Y:S01]  /*0040*/  LDCU UR4, c[0x0][0x390] ;  /* 0x00007200ff0477ac */ /* 0x000e620008000800 */
[----:B------:R-:W2:Y:S01]  /*0050*/  LDCU.64 UR6, c[0x0][0x358] ;  /* 0x00006b00ff0677ac */ /* 0x000ea20008000a00 */
[----:B0-----:R-:W-:-:S05]  /*0060*/  IMAD R5, R9, UR8, R6 ;  /* 0x0000000809057c24 */ /* 0x001fca000f8e0206 */
[----:B-1----:R-:W-:-:S13]  /*0070*/  ISETP.GE.U32.AND P1, PT, R5, UR4, PT ;  /* 0x0000000405007c0c */ /* 0x002fda000bf26070 */
[----:B------:R-:W0:Y:S02]  /*0080*/  @!P1 LDC.64 R2, c[0x0][0x380] ;  /* 0x0000e000ff029b82 */ /* 0x000e240000000a00 */
[----:B0-----:R-:W-:-:S06]  /*0090*/  @!P1 IMAD.WIDE.U32 R2, R5, 0x4, R2 ;  /* 0x0000000405029825 */ /* 0x001fcc00078e0002 */
[----:B--2---:R-:W2:Y:S01]  /*00a0*/  @!P1 LDG.E R2, desc[UR6][R2.64] ;  /* 0x0000000602029981 */ /* 0x004ea2000c1e1900 */
[----:B------:R-:W0:Y:S01]  /*00b0*/  S2UR UR5, SR_CgaCtaId ;  /* 0x00000000000579c3 */ /* 0x000e220000008800 */
[----:B------:R-:W-:Y:S01]  /*00c0*/  IMAD.U32 R0, RZ, RZ, UR8 ;  /* 0x00000008ff007e24 */ /* 0x000fe2000f8e00ff */
[----:B------:R-:W-:Y:S01]  /*00d0*/  UMOV UR4, 0x400 ;  /* 0x0000040000047882 */ /* 0x000fe20000000000 */
[----:B------:R-:W-:-:S03]  /*00e0*/  IMAD.MOV.U32 R4, RZ, RZ, RZ ;  /* 0x000000ffff047224 */ /* 0x000fc600078e00ff */
[----:B------:R-:W-:Y:S01]  /*00f0*/  ISETP.GE.U32.AND P0, PT, R0, 0x2, PT ;  /* 0x000000020000780c */ /* 0x000fe20003f06070 */
[----:B0-----:R-:W-:-:S06]  /*0100*/  ULEA UR4, UR5, UR4, 0x18 ;  /* 0x0000000405047291 */ /* 0x001fcc000f8ec0ff */
[----:B------:R-:W-:Y:S01]  /*0110*/  LEA R7, R6, UR4, 0x2 ;  /* 0x0000000406077c11 */ /* 0x000fe2000f8e10ff */
[----:B--2---:R-:W-:Y:S01]  /*0120*/  @!P1 FMUL R4, R2, R2 ;  /* 0x0000000202049220 */ /* 0x004fe20000400000 */
[----:B------:R-:W-:-:S04]  /*0130*/  ISETP.NE.AND P1, PT, R6, RZ, PT ;  /* 0x000000ff0600720c */ /* 0x000fc80003f25270 */
[----:B------:R0:W-:Y:S01]  /*0140*/  STS [R7], R4 ;  /* 0x0000000407007388 */ /* 0x0001e20000000800 */
[----:B------:R-:W-:Y:S06]  /*0150*/  BAR.SYNC.DEFER_BLOCKING 0x0 ;  /* 0x0000000000007b1d */ /* 0x000fec0000010000 */
[----:B------:R-:W-:Y:S05]  /*0160*/  @!P0 BRA `(.L_x_0) ;  /* 0x00000000003c8947 */ /* 0x000fea0003800000 */
[----:B------:R-:W1:Y:S01]  /*0170*/  LDCU UR4, c[0x0][0x390] ;  /* 0x00007200ff0477ac */ /* 0x000e620008000800 */
[----:B------:R-:W-:Y:S01]  /*0180*/  NOP ;  /* 0x0000000000007918 */ /* 0x000fe20000000000 */
.L_x_1:
[----:B------:R-:W-:-:S04]  /*0190*/  SHF.R.U32.HI R8, RZ, 0x1, R0 ;  /* 0x00000001ff087819 */ /* 0x000fc80000011600 */
[----:B------:R-:W-:-:S04]  /*01a0*/  IADD3 R2, PT, PT, R5, R8, RZ ;  /* 0x0000000805027210 */ /* 0x000fc80007ffe0ff */
[----:B-1----:R-:W-:-:S04]  /*01b0*/  ISETP.GE.U32.AND P0, PT, R2, UR4, PT ;  /* 0x0000000402007c0c */ /* 0x002fc8000bf06070 */
[----:B------:R-:W-:-:S13]  /*01c0*/  ISETP.GE.U32.OR P0, PT, R6, R8, P0 ;  /* 0x000000080600720c */ /* 0x000fda0000706470 */
[----:B------:R-:W-:Y:S01]  /*01d0*/  @!P0 IMAD R2, R8, 0x4, R7 ;  /* 0x0000000408028824 */ /* 0x000fe200078e0207 */
[----:B------:R-:W-:Y:S05]  /*01e0*/  @!P0 LDS R3, [R7] ;  /* 0x0000000007038984 */ /* 0x000fea0000000800 */
[----:B------:R-:W0:Y:S02]  /*01f0*/  @!P0 LDS R2, [R2] ;  /* 0x0000000002028984 */ /* 0x000e240000000800 */
[----:B0-----:R-:W-:-:S05]  /*0200*/  @!P0 FADD R4, R2, R3 ;  /* 0x0000000302048221 */ /* 0x001fca0000000000 */
[----:B------:R2:W-:Y:S01]  /*0210*/  @!P0 STS [R7], R4 ;  /* 0x0000000407008388 */ /* 0x0005e20000000800 */
[----:B------:R-:W-:Y:S01]  /*0220*/  BAR.SYNC.DEFER_BLOCKING 0x0 ;  /* 0x0000000000007b1d */ /* 0x000fe20000010000 */
[----:B------:R-:W-:Y:S02]  /*0230*/  ISETP.GT.U32.AND P0, PT, R0, 0x3, PT ;  /* 0x000000030000780c */ /* 0x000fe40003f04070 */
[----:B------:R-:W-:-:S11]  /*0240*/  MOV R0, R8 ;  /* 0x0000000800007202 */ /* 0x000fd60000000f00 */
[----:B--2---:R-:W-:Y:S05]  /*0250*/  @P0 BRA `(.L_x_1) ;  /* 0xfffffffc00cc0947 */ /* 0x004fea000383ffff */
.L_x_0:
[----:B------:R-:W-:Y:S05]  /*0260*/  @P1 EXIT ;  /* 0x000000000000194d */ /* 0x000fea0003800000 */
[----:B------:R-:W1:Y:S01]  /*0270*/  S2UR UR5, SR_CgaCtaId ;  /* 0x00000000000579c3 */ /* 0x000e620000008800 */
[----:B------:R-:W-:-:S07]  /*0280*/  UMOV UR4, 0x400 ;  /* 0x0000040000047882 */ /* 0x000fce0000000000 */
[----:B------:R-:W2:Y:S01]  /*0290*/  LDC.64 R2, c[0x0][0x388] ;  /* 0x0000e200ff027b82 */ /* 0x000ea20000000a00 */
[----:B-1----:R-:W-:Y:S01]  /*02a0*/  ULEA UR4, UR5, UR4, 0x18 ;  /* 0x0000000405047291 */ /* 0x002fe2000f8ec0ff */
[----:B--2---:R-:W-:-:S08]  /*02b0*/  IMAD.WIDE.U32 R2, R9, 0x4, R2 ;  /* 0x0000000409027825 */ /* 0x004fd000078e0002 */
[----:B------:R-:W1:Y:S04]  /*02c0*/  LDS R5, [UR4] ;  /* 0x00000004ff057984 */ /* 0x000e680008000800 */
[----:B-1----:R-:W-:Y:S01]  /*02d0*/  STG.E desc[UR6][R2.64], R5 ;  /* 0x0000000502007986 */ /* 0x002fe2000c101906 */
[----:B------:R-:W-:Y:S05]  /*02e0*/  EXIT ;  /* 0x000000000000794d */ /* 0x000fea0003800000 */
.L_x_2:
[----:B------:R-:W-:-:S00]  /*02f0*/  BRA `(.L_x_2) ;  /* 0xfffffffc00fc7947 */ /* 0x000fc0000383ffff */
[----:B------:R-:W-:-:S00]  /*0300*/  NOP ;  /* 0x0000000000007918 */ /* 0x000fc00000000000 */
[----:B------:R-:W-:-:S00]  /*0310*/  NOP ;  /* 0x0000000000007918 */ /* 0x000fc00000000000 */
[----:B------:R-:W-:-:S00]  /*0320*/  NOP ;  /* 0x0000000000007918 */ /* 0x000fc00000000000 */
[----:B------:R-:W-:-:S00]  /*0330*/  NOP ;  /* 0x0000000000007918 */ /* 0x000fc00000000000 */
[----:B------:R-:W-:-:S00]  /*0340*/  NOP ;  /* 0x0000000000007918 */ /* 0x000fc00000000000 */
[----:B------:R-:W-:-:S00]  /*0350*/  NOP ;  /* 0x0000000000007918 */ /* 0x000fc00000000000 */
[----:B------:R-:W-:-:S00]  /*0360*/  NOP ;  /* 0x0000000000007918 */ /* 0x000fc00000000000 */
[----:B------:R-:W-:-:S00]  /*0370*/  NOP ;  /* 0x0000000000007918 */ /* 0x000fc00000000000 */
.L_x_177:


//--------------------- .text._Z25gradientClipByValueKernelPffi --------------------------
	.section	.text._Z25gradientClipByValueKernelPffi,"ax",@progbits
	.align	128
        .global         _Z25gradientClipByValueKernelPffi
        .type           _Z25gradientClipByValueKernelPffi,@function
        .size           _Z25gradientClipByValueKernelPffi,(.L_x_178 - _Z25gradientClipByValueKernelPffi)
        .other          _Z25gradientClipByValueKernelPffi,@"STO_CUDA_ENTRY STV_DEFAULT"
_Z25gradientClipByValueKernelPffi:
.text._Z25gradientClipByValueKernelPffi:
[----:B------:R-:W-:Y:S01]  /*0000*/  LDC R1, c[0x0][0x37c] ;  /* 0x0000df00ff017b82 */ /* 0x000fe20000000800 */
[----:B------:R-:W0:Y:S07]  /*0010*/  S2R R0, SR_TID.X ;  /* 0x0000000000007919 */ /* 0x000e2e0000002100 */
[----:B------:R-:W0:Y:S01]  /*0020*/  S2UR UR4, SR_CTAID.X ;  /* 0x00000000000479c3 */ /* 0x000e220000002500 */
[----:B------:R-:W1:Y:S07]  /*0030*/  LDCU UR5, c[0x0][0x38c] ;  /* 0x00007180ff0577ac */ /* 0x000e6e0008000800 */
[----:B------:R-:W0:Y:S02]  /*0040*/  LDC R5, c[0x0][0x360] ;  /* 0x0000d800ff057b82 */ /* 0x000e240000000800 */
[----:B0-----:R-:W-:-:S05]  /*0050*/  IMAD R5, R5, UR4, R0 ;  /* 0x0000000405057c24 */ /* 0x001fca000f8e0200 */
[----:B-1----:R-:W-:-:S13]  /*0060*/  ISETP.GE.AND P0, PT, R5, UR5, PT ;  /* 0x0000000505007c0c */ /* 0x002fda000bf06270 */
[----:B------:R-:W-:Y:S05]  /*0070*/  @P0 EXIT ;  /* 0x000000000000094d */ /* 0x000fea0003800000 */
[----:B------:R-:W0:Y:S01]  /*0080*/  LDC.64 R2, c[0x0][0x380] ;  /* 0x0000e000ff027b82 */ /* 0x000e220000000a00 */
[----:B------:R-:W1:Y:S01]  /*0090*/  LDCU.64 UR4, c[0x0][0x358] ;  /* 0x00006b00ff0477ac */ /* 0x000e620008000a00 */
[----:B------:R-:W2:Y:S01]  /*00a0*/  LDCU UR6, c[0x0][0x388] ;  /* 0x00007100ff0677ac */ /* 0x000ea20008000800 */
[----:B0-----:R-:W-:-:S05]  /*00b0*/  IMAD.WIDE R2, R5, 0x4, R2 ;  /* 0x0000000405027825 */ /* 0x001fca00078e0202 */
[----:B-1----:R-:W2:Y:S02]  /*00c0*/  LDG.E R0, desc[UR4][R2.64] ;  /* 0x0000000402007981 */ /* 0x002ea4000c1e1900 */
[----:B--2---:R-:W-:-:S04]  /*00d0*/  FMNMX R0, R0, -UR6, !PT ;  /* 0x8000000600007c09 */ /* 0x004fc8000f800000 */
[----:B------:R-:W-:-:S05]  /*00e0*/  FMNMX R5, R0, UR6, PT ;  /* 0x0000000600057c09 */ /* 0x000fca000b800000 */
[----:B------:R-:W-:Y:S01]  /*00f0*/  STG.E desc[UR4][R2.64], R5 ;  /* 0x0000000502007986 */ /* 0x000fe2000c101904 */
[----:B------:R-:W-:Y:S05]  /*0100*/  EXIT ;  /* 0x000000000000794d */ /* 0x000fea0003800000 */
.L_x_3:
        /* <DEDUP_REMOVED lines=15> */
.L_x_178:


//--------------------- .text._Z24gradientClipByNormKernelPfffi --------------------------
	.section	.text._Z24gradientClipByNormKernelPfffi,"ax",@progbits
	.align	128
        .global         _Z24gradientClipByNormKernelPfffi
        .type           _Z24gradientClipByNormKernelPfffi,@function
        .size           _Z24gradientClipByNormKernelPfffi,(.L_x_164 - _Z24gradientClipByNormKernelPfffi)
        .other          _Z24gradientClipByNormKernelPfffi,@"STO_CUDA_ENTRY STV_DEFAULT"
_Z24gradientClipByNormKernelPfffi:
.text._Z24gradientClipByNormKernelPfffi:
[----:B------:R-:W-:Y:S01]  /*0000*/  LDC R1, c[0x0][0x37c] ;  /* 0x0000df00ff017b82 */ /* 0x000fe20000000800 */
[----:B------:R-:W0:Y:S07]  /*0010*/  S2R R3, SR_TID.X ;  /* 0x0000000000037919 */ /* 0x000e2e0000002100 */
[----:B------:R-:W0:Y:S01]  /*0020*/  S2UR UR4, SR_CTAID.X ;  /* 0x00000000000479c3 */ /* 0x000e220000002500 */
[----:B------:R-:W1:Y:S07]  /*0030*/  LDCU UR5, c[0x0][0x390] ;  /* 0x00007200ff0577ac */ /* 0x000e6e0008000800 */
[----:B------:R-:W0:Y:S08]  /*0040*/  LDC R2, c[0x0][0x360] ;  /* 0x0000d800ff027b82 */ /* 0x000e300000000800 */
[----:B------:R-:W2:Y:S01]  /*0050*/  LDC.64 R8, c[0x0][0x388] ;  /* 0x0000e200ff087b82 */ /* 0x000ea20000000a00 */
[----:B0-----:R-:W-:-:S05]  /*0060*/  IMAD R2, R2, UR4, R3 ;  /* 0x0000000402027c24 */ /* 0x001fca000f8e0203 */
[----:B-1----:R-:W-:-:S04]  /*0070*/  ISETP.GE.AND P0, PT, R2, UR5, PT ;  /* 0x0000000502007c0c */ /* 0x002fc8000bf06270 */
[----:B--2---:R-:W-:-:S13]  /*0080*/  FSETP.LEU.OR P0, PT, R9, R8, P0 ;  /* 0x000000080900720b */ /* 0x004fda000070b400 */
[----:B------:R-:W-:Y:S05]  /*0090*/  @P0 EXIT ;  /* 0x000000000000094d */ /* 0x000fea0003800000 */
[----:B------:R-:W-:Y:S01]  /*00a0*/  FADD R0, R9, 9.9999999747524270788e-07 ;  /* 0x358637bd09007421 */ /* 0x000fe20000000000 */
[----:B------:R-:W0:Y:S03]  /*00b0*/  LDCU.64 UR4, c[0x0][0x358] ;  /* 0x00006b00ff0477ac */ /* 0x000e260008000a00 */
[----:B------:R-:W1:Y:S08]  /*00c0*/  MUFU.RCP R3, R0 ;  /* 0x0000000000037308 */ /* 0x000e700000001000 */
[----:B------:R-:W2:Y:S01]  /*00d0*/  FCHK P0, R8, R0 ;  /* 0x0000000008007302 */ /* 0x000ea20000000000 */
[----:B-1----:R-:W-:-:S04]  /*00e0*/  FFMA R4, -R0, R3, 1 ;  /* 0x3f80000000047423 */ /* 0x002fc80000000103 */
[----:B------:R-:W-:-:S04]  /*00f0*/  FFMA R3, R3, R4, R3 ;  /* 0x0000000403037223 */ /* 0x000fc80000000003 */
[----:B------:R-:W-:-:S04]  /*0100*/  FFMA R5, R3, R8, RZ ;  /* 0x0000000803057223 */ /* 0x000fc800000000ff */
[----:B------:R-:W-:-:S04]  /*0110*/  FFMA R4, -R0, R5, R8 ;  /* 0x0000000500047223 */ /* 0x000fc80000000108 */
[----:B------:R-:W-:Y:S01]  /*0120*/  FFMA R6, R3, R4, R5 ;  /* 0x0000000403067223 */ /* 0x000fe20000000005 */
[----:B0-2---:R-:W-:Y:S06]  /*0130*/  @!P0 BRA `(.L_x_4) ;  /* 0x00000000000c8947 */ /* 0x005fec0003800000 */
[----:B------:R-:W-:-:S07]  /*0140*/  MOV R4, 0x160 ;  /* 0x0000016000047802 */ /* 0x000fce0000000f00 */
[----:B------:R-:W-:Y:S05]  /*0150*/  CALL.REL.NOINC `($__internal_0_$__cuda_sm3x_div_rn_noftz_f32_slowpath) ;  /* 0x00000000001c7944 */ /* 0x000fea0003c00000 */
[----:B------:R-:W-:-:S07]  /*0160*/  IMAD.MOV.U32 R6, RZ, RZ, R0 ;  /* 0x000000ffff067224 */ /* 0x000fce00078e0000 */
.L_x_4:
[----:B------:R-:W0:Y:S02]  /*0170*/  LDC.64 R4, c[0x0][0x380] ;  /* 0x0000e000ff047b82 */ /* 0x000e240000000a00 */
[----:B0-----:R-:W-:-:S05]  /*0180*/  IMAD.WIDE R2, R2, 0x4, R4 ;  /* 0x0000000402027825 */ /* 0x001fca00078e0204 */
[----:B------:R-:W2:Y:S02]  /*0190*/  LDG.E R5, desc[UR4][R2.64] ;  /* 0x0000000402057981 */ /* 0x000ea4000c1e1900 */
[----:B--2---:R-:W-:-:S05]  /*01a0*/  FMUL R5, R5, R6 ;  /* 0x0000000605057220 */ /* 0x004fca0000400000 */
[----:B------:R-:W-:Y:S01]  /*01b0*/  STG.E desc[UR4][R2.64], R5 ;  /* 0x0000000502007986 */ /* 0x000fe2000c101904 */
[----:B------:R-:W-:Y:S05]  /*01c0*/  EXIT ;  /* 0x000000000000794d */ /* 0x000fea0003800000 */
        .weak           $__internal_0_$__cuda_sm3x_div_rn_noftz_f32_slowpath
        .type           $__internal_0_$__cuda_sm3x_div_rn_noftz_f32_slowpath,@function
        .size           $__internal_0_$__cuda_sm3x_div_rn_noftz_f32_slowpath,(.L_x_164 - $__internal_0_$__cuda_sm3x_div_rn_noftz_f32_slowpath)
$__internal_0_$__cuda_sm3x_div_rn_noftz_f32_slowpath:
[----:B------:R-:W0:Y:S01]  /*01d0*/  LDC R3, c[0x0][0x388] ;  /* 0x0000e200ff037b82 */ /* 0x000e220000000800 */
[--C-:B------:R-:W-:Y:S01]  /*01e0*/  SHF.R.U32.HI R5, RZ, 0x17, R0.reuse ;  /* 0x00000017ff057819 */ /* 0x100fe20000011600 */
[----:B------:R-:W-:-:S03]  /*01f0*/  IMAD.MOV.U32 R8, RZ, RZ, R0 ;  /* 0x000000ffff087224 */ /* 0x000fc600078e0000 */
[----:B------:R-:W-:-:S03]  /*0200*/  LOP3.LUT R6, R5, 0xff, RZ, 0xc0, !PT ;  /* 0x000000ff05067812 */ /* 0x000fc600078ec0ff */
[----:B------:R-:W1:Y:S02]  /*0210*/  LDC R7, c[0x0][0x388] ;  /* 0x0000e200ff077b82 */ /* 0x000e640000000800 */
[----:B------:R-:W-:-:S05]  /*0220*/  VIADD R11, R6, 0xffffffff ;  /* 0xffffffff060b7836 */ /* 0x000fca0000000000 */
[----:B------:R-:W-:Y:S02]  /*0230*/  ISETP.GT.U32.AND P0, PT, R11, 0xfd, PT ;  /* 0x000000fd0b00780c */ /* 0x000fe40003f04070 */
[----:B0-----:R-:W-:-:S04]  /*0240*/  SHF.R.U32.HI R5, RZ, 0x17, R3 ;  /* 0x00000017ff057819 */ /* 0x001fc80000011603 */
[----:B------:R-:W-:-:S05]  /*0250*/  LOP3.LUT R5, R5, 0xff, RZ, 0xc0, !PT ;  /* 0x000000ff05057812 */ /* 0x000fca00078ec0ff */
[----:B------:R-:W-:-:S05]  /*0260*/  VIADD R10, R5, 0xffffffff ;  /* 0xffffffff050a7836 */ /* 0x000fca0000000000 */
[----:B------:R-:W-:-:S13]  /*0270*/  ISETP.GT.U32.OR P0, PT, R10, 0xfd, P0 ;  /* 0x000000fd0a00780c */ /* 0x000fda0000704470 */
[----:B------:R-:W-:Y:S01]  /*0280*/  @!P0 IMAD.MOV.U32 R9, RZ, RZ, RZ ;  /* 0x000000ffff098224 */ /* 0x000fe200078e00ff */
[----:B-1----:R-:W-:Y:S06]  /*0290*/  @!P0 BRA `(.L_x_5) ;  /* 0x00000000005c8947 */ /* 0x002fec0003800000 */
[----:B------:R-:W-:Y:S02]  /*02a0*/  FSETP.GTU.FTZ.AND P0, PT, |R3|, +INF , PT ;  /* 0x7f8000000300780b */ /* 0x000fe40003f1c200 */
[----:B------:R-:W-:-:S04]  /*02b0*/  FSETP.GTU.FTZ.AND P1, PT, |R0|, +INF , PT ;  /* 0x7f8000000000780b */ /* 0x000fc80003f3c200 */
[----:B------:R-:W-:-:S13]  /*02c0*/  PLOP3.LUT P0, PT, P0, P1, PT, 0xf8, 0x8f ;  /* 0x00000000008f781c */ /* 0x000fda0000703f70 */
[----:B------:R-:W-:Y:S05]  /*02d0*/  @P0 BRA `(.L_x_6) ;  /* 0x0000000400440947 */ /* 0x000fea0003800000 */
[----:B------:R-:W-:-:S13]  /*02e0*/  LOP3.LUT P0, RZ, R8, 0x7fffffff, R7, 0xc8, !PT ;  /* 0x7fffffff08ff7812 */ /* 0x000fda000780c807 */
[----:B------:R-:W-:Y:S05]  /*02f0*/  @!P0 BRA `(.L_x_7) ;  /* 0x0000000400348947 */ /* 0x000fea0003800000 */
[C---:B------:R-:W-:Y:S02]  /*0300*/  FSETP.NEU.FTZ.AND P2, PT, |R3|.reuse, +INF , PT ;  /* 0x7f8000000300780b */ /* 0x040fe40003f5d200 */
[----:B------:R-:W-:Y:S02]  /*0310*/  FSETP.NEU.FTZ.AND P1, PT, |R0|, +INF , PT ;  /* 0x7f8000000000780b */ /* 0x000fe40003f3d200 */
[----:B------:R-:W-:-:S11]  /*0320*/  FSETP.NEU.FTZ.AND P0, PT, |R3|, +INF , PT ;  /* 0x7f8000000300780b */ /* 0x000fd60003f1d200 */
[----:B------:R-:W-:Y:S05]  /*0330*/  @!P1 BRA !P2, `(.L_x_7) ;  /* 0x0000000400249947 */ /* 0x000fea0005000000 */
[----:B------:R-:W-:-:S04]  /*0340*/  LOP3.LUT P2, RZ, R7, 0x7fffffff, RZ, 0xc0, !PT ;  /* 0x7fffffff07ff7812 */ /* 0x000fc8000784c0ff */
[----:B------:R-:W-:-:S13]  /*0350*/  PLOP3.LUT P1, PT, P1, P2, PT, 0x2f, 0xf2 ;  /* 0x0000000000f2781c */ /* 0x000fda0000f24577 */
[----:B------:R-:W-:Y:S05]  /*0360*/  @P1 BRA `(.L_x_8) ;  /* 0x0000000400101947 */ /* 0x000fea0003800000 */
[----:B------:R-:W-:-:S04]  /*0370*/  LOP3.LUT P1, RZ, R8, 0x7fffffff, RZ, 0xc0, !PT ;  /* 0x7fffffff08ff7812 */ /* 0x000fc8000782c0ff */
[----:B------:R-:W-:-:S13]  /*0380*/  PLOP3.LUT P0, PT, P0, P1, PT, 0x2f, 0xf2 ;  /* 0x0000000000f2781c */ /* 0x000fda0000702577 */
[----:B------:R-:W-:Y:S05]  /*0390*/  @P0 BRA `(.L_x_9) ;  /* 0x0000000000f80947 */ /* 0x000fea0003800000 */
[----:B------:R-:W-:Y:S02]  /*03a0*/  ISETP.GE.AND P0, PT, R10, RZ, PT ;  /* 0x000000ff0a00720c */ /* 0x000fe40003f06270 */
[----:B------:R-:W-:-:S11]  /*03b0*/  ISETP.GE.AND P1, PT, R11, RZ, PT ;  /* 0x000000ff0b00720c */ /* 0x000fd60003f26270 */
[----:B------:R-:W-:Y:S02]  /*03c0*/  @P0 IMAD.MOV.U32 R9, RZ, RZ, RZ ;  /* 0x000000ffff090224 */ /* 0x000fe400078e00ff */
[----:B------:R-:W-:Y:S01]  /*03d0*/  @!P0 FFMA R7, R3, 1.84467440737095516160e+19, RZ ;  /* 0x5f80000003078823 */ /* 0x000fe200000000ff */
[----:B------:R-:W-:Y:S02]  /*03e0*/  @!P0 IMAD.MOV.U32 R9, RZ, RZ, -0x40 ;  /* 0xffffffc0ff098424 */ /* 0x000fe400078e00ff */
[----:B------:R-:W-:Y:S02]  /*03f0*/  @!P1 FFMA R8, R0, 1.84467440737095516160e+19, RZ ;  /* 0x5f80000000089823 */ /* 0x000fe400000000ff */
[----:B------:R-:W-:-:S07]  /*0400*/  @!P1 VIADD R9, R9, 0x40 ;  /* 0x0000004009099836 */ /* 0x000fce0000000000 */
.L_x_5:
[----:B------:R-:W-:Y:S01]  /*0410*/  LEA R3, R6, 0xc0800000, 0x17 ;  /* 0xc080000006037811 */ /* 0x000fe200078eb8ff */
[----:B------:R-:W-:-:S04]  /*0420*/  VIADD R5, R5, 0xffffff81 ;  /* 0xffffff8105057836 */ /* 0x000fc80000000000 */
[----:B------:R-:W-:Y:S01]  /*0430*/  IMAD.IADD R3, R8, 0x1, -R3 ;  /* 0x0000000108037824 */ /* 0x000fe200078e0a03 */
[C---:B------:R-:W-:Y:S01]  /*0440*/  IADD3 R6, PT, PT, R5.reuse, 0x7f, -R6 ;  /* 0x0000007f05067810 */ /* 0x040fe20007ffe806 */
[----:B------:R-:W-:Y:S02]  /*0450*/  IMAD R0, R5, -0x800000, R7 ;  /* 0xff80000005007824 */ /* 0x000fe400078e0207 */
[----:B------:R-:W0:Y:S01]  /*0460*/  MUFU.RCP R8, R3 ;  /* 0x0000000300087308 */ /* 0x000e220000001000 */
[----:B------:R-:W-:Y:S01]  /*0470*/  FADD.FTZ R11, -R3, -RZ ;  /* 0x800000ff030b7221 */ /* 0x000fe20000010100 */
[----:B------:R-:W-:-:S03]  /*0480*/  IMAD.IADD R6, R6, 0x1, R9 ;  /* 0x0000000106067824 */ /* 0x000fc600078e0209 */
[----:B0-----:R-:W-:-:S04]  /*0490*/  FFMA R13, R8, R11, 1 ;  /* 0x3f800000080d7423 */ /* 0x001fc8000000000b */
[----:B------:R-:W-:-:S04]  /*04a0*/  FFMA R10, R8, R13, R8 ;  /* 0x0000000d080a7223 */ /* 0x000fc80000000008 */
[----:B------:R-:W-:-:S04]  /*04b0*/  FFMA R7, R0, R10, RZ ;  /* 0x0000000a00077223 */ /* 0x000fc800000000ff */
[----:B------:R-:W-:-:S04]  /*04c0*/  FFMA R8, R11, R7, R0 ;  /* 0x000000070b087223 */ /* 0x000fc80000000000 */
[----:B------:R-:W-:-:S04]  /*04d0*/  FFMA R7, R10, R8, R7 ;  /* 0x000000080a077223 */ /* 0x000fc80000000007 */
[----:B------:R-:W-:-:S04]  /*04e0*/  FFMA R8, R11, R7, R0 ;  /* 0x000000070b087223 */ /* 0x000fc80000000000 */
[----:B------:R-:W-:-:S05]  /*04f0*/  FFMA R0, R10, R8, R7 ;  /* 0x000000080a007223 */ /* 0x000fca0000000007 */
[----:B------:R-:W-:-:S04]  /*0500*/  SHF.R.U32.HI R3, RZ, 0x17, R0 ;  /* 0x00000017ff037819 */ /* 0x000fc80000011600 */
[----:B------:R-:W-:-:S05]  /*0510*/  LOP3.LUT R3, R3, 0xff, RZ, 0xc0, !PT ;  /* 0x000000ff03037812 */ /* 0x000fca00078ec0ff */
[----:B------:R-:W-:-:S04]  /*0520*/  IMAD.IADD R9, R3, 0x1, R6 ;  /* 0x0000000103097824 */ /* 0x000fc800078e0206 */
[----:B------:R-:W-:-:S05]  /*0530*/  VIADD R3, R9, 0xffffffff ;  /* 0xffffffff09037836 */ /* 0x000fca0000000000 */
[----:B------:R-:W-:-:S13]  /*0540*/  ISETP.GE.U32.AND P0, PT, R3, 0xfe, PT ;  /* 0x000000fe0300780c */ /* 0x000fda0003f06070 */
[----:B------:R-:W-:Y:S05]  /*0550*/  @!P0 BRA `(.L_x_10) ;  /* 0x0000000000808947 */ /* 0x000fea0003800000 */
[----:B------:R-:W-:-:S13]  /*0560*/  ISETP.GT.AND P0, PT, R9, 0xfe, PT ;  /* 0x000000fe0900780c */ /* 0x000fda0003f04270 */
[----:B------:R-:W-:Y:S05]  /*0570*/  @P0 BRA `(.L_x_11) ;  /* 0x00000000006c0947 */ /* 0x000fea0003800000 */
[----:B------:R-:W-:-:S13]  /*0580*/  ISETP.GE.AND P0, PT, R9, 0x1, PT ;  /* 0x000000010900780c */ /* 0x000fda0003f06270 */
[----:B------:R-:W-:Y:S05]  /*0590*/  @P0 BRA `(.L_x_12) ;  /* 0x0000000000980947 */ /* 0x000fea0003800000 */
[----:B------:R-:W-:Y:S02]  /*05a0*/  ISETP.GE.AND P0, PT, R9, -0x18, PT ;  /* 0xffffffe80900780c */ /* 0x000fe40003f06270 */
[----:B------:R-:W-:-:S11]  /*05b0*/  LOP3.LUT R0, R0, 0x80000000, RZ, 0xc0, !PT ;  /* 0x8000000000007812 */ /* 0x000fd600078ec0ff */
[----:B------:R-:W-:Y:S05]  /*05c0*/  @!P0 BRA `(.L_x_12) ;  /* 0x00000000008c8947 */ /* 0x000fea0003800000 */
[CCC-:B------:R-:W-:Y:S01]  /*05d0*/  FFMA.RZ R3, R10.reuse, R8.reuse, R7.reuse ;  /* 0x000000080a037223 */ /* 0x1c0fe2000000c007 */
[CCC-:B------:R-:W-:Y:S01]  /*05e0*/  FFMA.RM R6, R10.reuse, R8.reuse, R7.reuse ;  /* 0x000000080a067223 */ /* 0x1c0fe20000004007 */
[C---:B------:R-:W-:Y:S02]  /*05f0*/  ISETP.NE.AND P2, PT, R9.reuse, RZ, PT ;  /* 0x000000ff0900720c */ /* 0x040fe40003f45270 */
[----:B------:R-:W-:Y:S02]  /*0600*/  ISETP.NE.AND P1, PT, R9, RZ, PT ;  /* 0x000000ff0900720c */ /* 0x000fe40003f25270 */
[----:B------:R-:W-:Y:S01]  /*0610*/  LOP3.LUT R5, R3, 0x7fffff, RZ, 0xc0, !PT ;  /* 0x007fffff03057812 */ /* 0x000fe200078ec0ff */
[----:B------:R-:W-:Y:S01]  /*0620*/  FFMA.RP R3, R10, R8, R7 ;  /* 0x000000080a037223 */ /* 0x000fe20000008007 */
[----:B------:R-:W-:Y:S02]  /*0630*/  VIADD R8, R9, 0x20 ;  /* 0x0000002009087836 */ /* 0x000fe40000000000 */
[----:B------:R-:W-:Y:S01]  /*0640*/  LOP3.LUT R5, R5, 0x800000, RZ, 0xfc, !PT ;  /* 0x0080000005057812 */ /* 0x000fe200078efcff */
[----:B------:R-:W-:Y:S01]  /*0650*/  IMAD.MOV R7, RZ, RZ, -R9 ;  /* 0x000000ffff077224 */ /* 0x000fe200078e0a09 */
[----:B------:R-:W-:-:S02]  /*0660*/  FSETP.NEU.FTZ.AND P0, PT, R3, R6, PT ;  /* 0x000000060300720b */ /* 0x000fc40003f1d000 */
[----:B------:R-:W-:Y:S02]  /*0670*/  SHF.L.U32 R8, R5, R8, RZ ;  /* 0x0000000805087219 */ /* 0x000fe400000006ff */
[----:B------:R-:W-:Y:S02]  /*0680*/  SEL R6, R7, RZ, P2 ;  /* 0x000000ff07067207 */ /* 0x000fe40001000000 */
[----:B------:R-:W-:Y:S02]  /*0690*/  ISETP.NE.AND P1, PT, R8, RZ, P1 ;  /* 0x000000ff0800720c */ /* 0x000fe40000f25270 */
[----:B------:R-:W-:Y:S02]  /*06a0*/  SHF.R.U32.HI R6, RZ, R6, R5 ;  /* 0x00000006ff067219 */ /* 0x000fe40000011605 */
[----:B------:R-:W-:Y:S02]  /*06b0*/  PLOP3.LUT P0, PT, P0, P1, PT, 0xf8, 0x8f ;  /* 0x00000000008f781c */ /* 0x000fe40000703f70 */
[----:B------:R-:W-:-:S02]  /*06c0*/  SHF.R.U32.HI R8, RZ, 0x1, R6 ;  /* 0x00000001ff087819 */ /* 0x000fc40000011606 */
[----:B------:R-:W-:-:S04]  /*06d0*/  SEL R3, RZ, 0x1, !P0 ;  /* 0x00000001ff037807 */ /* 0x000fc80004000000 */
[----:B------:R-:W-:-:S04]  /*06e0*/  LOP3.LUT R3, R3, 0x1, R8, 0xf8, !PT ;  /* 0x0000000103037812 */ /* 0x000fc800078ef808 */
[----:B------:R-:W-:-:S05]  /*06f0*/  LOP3.LUT R3, R3, R6, RZ, 0xc0, !PT ;  /* 0x0000000603037212 */ /* 0x000fca00078ec0ff */
[----:B------:R-:W-:-:S05]  /*0700*/  IMAD.IADD R3, R8, 0x1, R3 ;  /* 0x0000000108037824 */ /* 0x000fca00078e0203 */
[----:B------:R-:W-:Y:S01]  /*0710*/  LOP3.LUT R0, R3, R0, RZ, 0xfc, !PT ;  /* 0x0000000003007212 */ /* 0x000fe200078efcff */
[----:B------:R-:W-:Y:S06]  /*0720*/  BRA `(.L_x_12) ;  /* 0x0000000000347947 */ /* 0x000fec0003800000 */
.L_x_11:
[----:B------:R-:W-:-:S04]  /*0730*/  LOP3.LUT R0, R0, 0x80000000, RZ, 0xc0, !PT ;  /* 0x8000000000007812 */ /* 0x000fc800078ec0ff */
[----:B------:R-:W-:Y:S01]  /*0740*/  LOP3.LUT R0, R0, 0x7f800000, RZ, 0xfc, !PT ;  /* 0x7f80000000007812 */ /* 0x000fe200078efcff */
[----:B------:R-:W-:Y:S06]  /*0750*/  BRA `(.L_x_12) ;  /* 0x0000000000287947 */ /* 0x000fec0003800000 */
.L_x_10:
[----:B------:R-:W-:Y:S01]  /*0760*/  IMAD R0, R6, 0x800000, R0 ;  /* 0x0080000006007824 */ /* 0x000fe200078e0200 */
[----:B------:R-:W-:Y:S06]  /*0770*/  BRA `(.L_x_12) ;  /* 0x0000000000207947 */ /* 0x000fec0003800000 */
.L_x_9:
[----:B------:R-:W-:-:S04]  /*0780*/  LOP3.LUT R0, R8, 0x80000000, R7, 0x48, !PT ;  /* 0x8000000008007812 */ /* 0x000fc800078e4807 */
[----:B------:R-:W-:Y:S01]  /*0790*/  LOP3.LUT R0, R0, 0x7f800000, RZ, 0xfc, !PT ;  /* 0x7f80000000007812 */ /* 0x000fe200078efcff */
[----:B------:R-:W-:Y:S06]  /*07a0*/  BRA `(.L_x_12) ;  /* 0x0000000000147947 */ /* 0x000fec0003800000 */
.L_x_8:
[----:B------:R-:W-:Y:S01]  /*07b0*/  LOP3.LUT R0, R8, 0x80000000, R7, 0x48, !PT ;  /* 0x8000000008007812 */ /* 0x000fe200078e4807 */
[----:B------:R-:W-:Y:S06]  /*07c0*/  BRA `(.L_x_12) ;  /* 0x00000000000c7947 */ /* 0x000fec0003800000 */
.L_x_7:
[----:B------:R-:W0:Y:S01]  /*07d0*/  MUFU.RSQ R0, -QNAN ;  /* 0xffc0000000007908 */ /* 0x000e220000001400 */
[----:B------:R-:W-:Y:S05]  /*07e0*/  BRA `(.L_x_12) ;  /* 0x0000000000047947 */ /* 0x000fea0003800000 */
.L_x_6:
[----:B------:R-:W-:-:S07]  /*07f0*/  FADD.FTZ R0, R0, R3 ;  /* 0x0000000300007221 */ /* 0x000fce0000010000 */
.L_x_12:
[----:B------:R-:W-:-:S04]  /*0800*/  IMAD.MOV.U32 R5, RZ, RZ, 0x0 ;  /* 0x00000000ff057424 */ /* 0x000fc800078e00ff */
[----:B0-----:R-:W-:Y:S05]  /*0810*/  RET.REL.NODEC R4 `(_Z24gradientClipByNormKernelPfffi) ;  /* 0xfffffff404f87950 */ /* 0x001fea0003c3ffff */
.L_x_13:
        /* <DEDUP_REMOVED lines=14> */
.L_x_164:


//--------------------- .text._Z16lambUpdateKernelPfPKfS_S_fffffii --------------------------
	.section	.text._Z16lambUpdateKernelPfPKfS_S_fffffii,"ax",@progbits
	.align	128
        .global         _Z16lambUpdateKernelPfPKfS_S_fffffii
        .type           _Z16lambUpdateKernelPfPKfS_S_fffffii,@function
        .size           _Z16lambUpdateKernelPfPKfS_S_fffffii,(.L_x_166 - _Z16lambUpdateKernelPfPKfS_S_fffffii)
        .other          _Z16lambUpdateKernelPfPKfS_S_fffffii,@"STO_CUDA_ENTRY STV_DEFAULT"
_Z16lambUpdateKernelPfPKfS_S_fffffii:
.text._Z16lambUpdateKernelPfPKfS_S_fffffii:
        /* <DEDUP_REMOVED lines=9> */
[----:B------:R-:W1:Y:S07]  /*0090*/  LDCU.64 UR4, c[0x0][0x358] ;  /* 0x00006b00ff0477ac */ /* 0x000e6e0008000a00 */
[----:B------:R-:W2:Y:S08]  /*00a0*/  LDC.64 R8, c[0x0][0x388] ;  /* 0x0000e200ff087b82 */ /* 0x000eb00000000a00 */
[----:B------:R-:W3:Y:S01]  /*00b0*/  LDC R3, c[0x0][0x3a4] ;  /* 0x0000e900ff037b82 */ /* 0x000ee20000000800 */
[----:B0-----:R-:W-:-:S07]  /*00c0*/  IMAD.WIDE R6, R4, 0x4, R6 ;  /* 0x0000000404067825 */ /* 0x001fce00078e0206 */
[----:B------:R-:W0:Y:S01]  /*00d0*/  LDC.64 R10, c[0x0][0x398] ;  /* 0x0000e600ff0a7b82 */ /* 0x000e220000000a00 */
[----:B-1----:R-:W4:Y:S01]  /*00e0*/  LDG.E R0, desc[UR4][R6.64] ;  /* 0x0000000406007981 */ /* 0x002f22000c1e1900 */
[----:B--2---:R-:W-:-:S06]  /*00f0*/  IMAD.WIDE R8, R4, 0x4, R8 ;  /* 0x0000000404087825 */ /* 0x004fcc00078e0208 */
[----:B------:R-:W1:Y:S01]  /*0100*/  LDC R15, c[0x0][0x3a8] ;  /* 0x0000ea00ff0f7b82 */ /* 0x000e620000000800 */
[----:B------:R-:W2:Y:S01]  /*0110*/  LDG.E R8, desc[UR4][R8.64] ;  /* 0x0000000408087981 */ /* 0x000ea2000c1e1900 */
[----:B---3--:R-:W-:Y:S01]  /*0120*/  FADD R2, -R3, 1 ;  /* 0x3f80000003027421 */ /* 0x008fe20000000100 */
[----:B0-----:R-:W-:-:S04]  /*0130*/  IMAD.WIDE R10, R4, 0x4, R10 ;  /* 0x00000004040a7825 */ /* 0x001fc800078e020a */
[----:B----4-:R-:W-:-:S04]  /*0140*/  FMUL R5, R0, R3 ;  /* 0x0000000300057220 */ /* 0x010fc80000400000 */
[----:B--2---:R-:W-:-:S05]  /*0150*/  FFMA R5, R8, R2, R5 ;  /* 0x0000000208057223 */ /* 0x004fca0000000005 */
[----:B------:R0:W-:Y:S04]  /*0160*/  STG.E desc[UR4][R6.64], R5 ;  /* 0x0000000506007986 */ /* 0x0001e8000c101904 */
[----:B------:R-:W2:Y:S01]  /*0170*/  LDG.E R0, desc[UR4][R10.64] ;  /* 0x000000040a007981 */ /* 0x000ea2000c1e1900 */
[----:B-1----:R-:W-:-:S04]  /*0180*/  FADD R13, -R15, 1 ;  /* 0x3f8000000f0d7421 */ /* 0x002fc80000000100 */
[----:B------:R-:W-:Y:S01]  /*0190*/  FMUL R13, R8, R13 ;  /* 0x0000000d080d7220 */ /* 0x000fe20000400000 */
[----:B------:R-:W-:Y:S01]  /*01a0*/  FSETP.GEU.AND P0, PT, |R3|, 1.175494350822287508e-38, PT ;  /* 0x008000000300780b */ /* 0x000fe20003f0e200 */
[----:B--2---:R-:W-:-:S04]  /*01b0*/  FMUL R9, R0, R15 ;  /* 0x0000000f00097220 */ /* 0x004fc80000400000 */
[----:B------:R-:W-:Y:S01]  /*01c0*/  FFMA R0, R8, R13, R9 ;  /* 0x0000000d08007223 */ /* 0x000fe20000000009 */
[----:B------:R-:W-:-:S05]  /*01d0*/  FMUL R8, |R3|, 16777216 ;  /* 0x4b80000003087820 */ /* 0x000fca0000400200 */
[----:B------:R-:W-:-:S04]  /*01e0*/  FSEL R8, R8, |R3|, !P0 ;  /* 0x4000000308087208 */ /* 0x000fc80004000000 */
[----:B0-----:R-:W-:-:S04]  /*01f0*/  IADD3 R5, PT, PT, R8, -0x3f3504f3, RZ ;  /* 0xc0cafb0d08057810 */ /* 0x001fc80007ffe0ff */
[----:B------:R-:W-:-:S04]  /*0200*/  LOP3.LUT R9, R5, 0xff800000, RZ, 0xc0, !PT ;  /* 0xff80000005097812 */ /* 0x000fc800078ec0ff */
[----:B------:R-:W-:-:S05]  /*0210*/  IADD3 R8, PT, PT, R8, -R9, RZ ;  /* 0x8000000908087210 */ /* 0x000fca0007ffe0ff */
[----:B------:R-:W-:-:S06]  /*0220*/  FADD R12, R8, 1 ;  /* 0x3f800000080c7421 */ /* 0x000fcc0000000000 */
[----:B------:R-:W0:Y:S01]  /*0230*/  MUFU.RCP R12, R12 ;  /* 0x0000000c000c7308 */ /* 0x000e220000001000 */
[----:B------:R-:W-:Y:S01]  /*0240*/  FADD R8, R8, -1 ;  /* 0xbf80000008087421 */ /* 0x000fe20000000000 */
[----:B------:R1:W-:Y:S01]  /*0250*/  STG.E desc[UR4][R10.64], R0 ;  /* 0x000000000a007986 */ /* 0x0003e2000c101904 */
[----:B------:R-:W-:-:S03]  /*0260*/  FSEL R5, RZ, -24, P0 ;  /* 0xc1c00000ff057808 */ /* 0x000fc60000000000 */
[----:B------:R2:W5:Y:S01]  /*0270*/  LDG.E R2, desc[UR4][R6.64] ;  /* 0x0000000406027981 */ /* 0x000562000c1e1900 */
[----:B-1----:R-:W-:Y:S01]  /*0280*/  FADD R11, R8, R8 ;  /* 0x00000008080b7221 */ /* 0x002fe20000000000 */
[----:B------:R-:W-:Y:S01]  /*0290*/  HFMA2 R10, -RZ, RZ, 0.771484375, 0.21533203125 ;  /* 0x3a2c32e4ff0a7431 */ /* 0x000fe200000001ff */
[----:B--2---:R-:W-:Y:S02]  /*02a0*/  I2FP.F32.S32 R6, R9 ;  /* 0x0000000900067245 */ /* 0x004fe40000201400 */
[----:B0-----:R-:W-:-:S03]  /*02b0*/  FMUL R11, R12, R11 ;  /* 0x0000000b0c0b7220 */ /* 0x001fc60000400000 */
[----:B------:R-:W-:Y:S01]  /*02c0*/  FFMA R6, R6, 1.1920928955078125e-07, R5 ;  /* 0x3400000006067823 */ /* 0x000fe20000000005 */
[----:B------:R-:W-:Y:S01]  /*02d0*/  FADD R7, R8, -R11 ;  /* 0x8000000b08077221 */ /* 0x000fe20000000000 */
[----:B------:R-:W-:-:S03]  /*02e0*/  FMUL R5, R11, R11 ;  /* 0x0000000b0b057220 */ /* 0x000fc60000400000 */
[----:B------:R-:W-:Y:S01]  /*02f0*/  FADD R9, R7, R7 ;  /* 0x0000000707097221 */ /* 0x000fe20000000000 */
[----:B------:R-:W-:Y:S01]  /*0300*/  FFMA R7, R11, 1.4426950216293334961, R6 ;  /* 0x3fb8aa3b0b077823 */ /* 0x000fe20000000006 */
[C---:B------:R-:W-:Y:S02]  /*0310*/  FFMA R10, R5.reuse, R10, 0.0032181653659790754318 ;  /* 0x3b52e7db050a7423 */ /* 0x040fe4000000000a */
[----:B------:R-:W-:Y:S01]  /*0320*/  FFMA R9, R8, -R11, R9 ;  /* 0x8000000b08097223 */ /* 0x000fe20000000009 */
[----:B------:R-:W-:Y:S01]  /*0330*/  FADD R6, R6, -R7 ;  /* 0x8000000706067221 */ /* 0x000fe20000000000 */
[----:B------:R-:W0:Y:S01]  /*0340*/  LDC R8, c[0x0][0x3b4] ;  /* 0x0000ed00ff087b82 */ /* 0x000e220000000800 */
[----:B------:R-:W-:Y:S01]  /*0350*/  FFMA R10, R5, R10, 0.018033718690276145935 ;  /* 0x3c93bb73050a7423 */ /* 0x000fe2000000000a */
[----:B------:R-:W-:Y:S01]  /*0360*/  FMUL R9, R12, R9 ;  /* 0x000000090c097220 */ /* 0x000fe20000400000 */
[----:B------:R-:W-:Y:S02]  /*0370*/  FFMA R6, R11, 1.4426950216293334961, R6 ;  /* 0x3fb8aa3b0b067823 */ /* 0x000fe40000000006 */
[----:B------:R-:W-:-:S02]  /*0380*/  FFMA R10, R5, R10, 0.12022458761930465698 ;  /* 0x3df6384f050a7423 */ /* 0x000fc4000000000a */
[----:B------:R-:W-:Y:S02]  /*0390*/  FFMA R6, R9, 1.4426950216293334961, R6 ;  /* 0x3fb8aa3b09067823 */ /* 0x000fe40000000006 */
[----:B------:R-:W-:Y:S02]  /*03a0*/  FMUL R10, R5, R10 ;  /* 0x0000000a050a7220 */ /* 0x000fe40000400000 */
[----:B------:R-:W-:Y:S02]  /*03b0*/  FFMA R6, R11, 1.9251366722983220825e-08, R6 ;  /* 0x32a55e340b067823 */ /* 0x000fe40000000006 */
[----:B------:R-:W-:-:S04]  /*03c0*/  FMUL R5, R10, 3 ;  /* 0x404000000a057820 */ /* 0x000fc80000400000 */
[----:B------:R-:W-:-:S04]  /*03d0*/  FFMA R5, R9, R5, R6 ;  /* 0x0000000509057223 */ /* 0x000fc80000000006 */
[----:B------:R-:W-:Y:S01]  /*03e0*/  FFMA R10, R11, R10, R5 ;  /* 0x0000000a0b0a7223 */ /* 0x000fe20000000005 */
[----:B0-----:R-:W-:-:S03]  /*03f0*/  I2FP.F32.S32 R6, R8 ;  /* 0x0000000800067245 */ /* 0x001fc60000201400 */
[----:B------:R-:W-:-:S04]  /*0400*/  FADD R9, R7, R10 ;  /* 0x0000000a07097221 */ /* 0x000fc80000000000 */
[----:B------:R-:W-:-:S04]  /*0410*/  FMUL R5, R6, R9 ;  /* 0x0000000906057220 */ /* 0x000fc80000400000 */
[----:B------:R-:W0:Y:S01]  /*0420*/  FRND R12, R5 ;  /* 0x00000005000c7307 */ /* 0x000e220000201000 */
[----:B------:R-:W-:-:S04]  /*0430*/  FADD R7, -R7, R9 ;  /* 0x0000000907077221 */ /* 0x000fc80000000100 */
[----:B------:R-:W-:Y:S01]  /*0440*/  FADD R7, R10, -R7 ;  /* 0x800000070a077221 */ /* 0x000fe20000000000 */
[----:B------:R-:W-:-:S04]  /*0450*/  FFMA R10, R6, R9, -R5 ;  /* 0x00000009060a7223 */ /* 0x000fc80000000805 */
[----:B------:R-:W-:Y:S01]  /*0460*/  FFMA R7, R6, R7, R10 ;  /* 0x0000000706077223 */ /* 0x000fe2000000000a */
[----:B------:R-:W-:Y:S01]  /*0470*/  MOV R9, 0x391fcb8e ;  /* 0x391fcb8e00097802 */ /* 0x000fe20000000f00 */
[----:B0-----:R-:W-:-:S04]  /*0480*/  FADD R10, R5, -R12 ;  /* 0x8000000c050a7221 */ /* 0x001fc80000000000 */
[----:B------:R-:W-:-:S04]  /*0490*/  FADD R10, R7, R10 ;  /* 0x0000000a070a7221 */ /* 0x000fc80000000000 */
[----:B------:R-:W-:-:S04]  /*04a0*/  FFMA R7, R10, R9, 0.0013391353422775864601 ;  /* 0x3aaf85ed0a077423 */ /* 0x000fc80000000009 */
[----:B------:R-:W-:Y:S01]  /*04b0*/  FFMA R7, R10, R7, 0.0096188392490148544312 ;  /* 0x3c1d98560a077423 */ /* 0x000fe20000000007 */
[----:B------:R-:W-:-:S03]  /*04c0*/  FSETP.GT.AND P0, PT, R12, RZ, PT ;  /* 0x000000ff0c00720b */ /* 0x000fc60003f04000 */
[----:B------:R-:W-:Y:S01]  /*04d0*/  FFMA R9, R10, R7, 0.055503588169813156128 ;  /* 0x3d6357bb0a097423 */ /* 0x000fe20000000007 */
[----:B------:R-:W-:Y:S01]  /*04e0*/  FMUL R7, R6, 0.5 ;  /* 0x3f00000006077820 */ /* 0x000fe20000400000 */
[----:B------:R-:W0:Y:S01]  /*04f0*/  F2I.NTZ R11, R5 ;  /* 0x00000005000b7305 */ /* 0x000e220000203100 */
[----:B------:R-:W-:Y:S02]  /*0500*/  SEL R12, RZ, 0x83000000, P0 ;  /* 0x83000000ff0c7807 */ /* 0x000fe40000000000 */
[----:B------:R-:W-:Y:S01]  /*0510*/  ISETP.NE.AND P0, PT, R8, RZ, PT ;  /* 0x000000ff0800720c */ /* 0x000fe20003f05270 */
[----:B------:R-:W-:-:S04]  /*0520*/  FFMA R9, R10, R9, 0.24022644758224487305 ;  /* 0x3e75fdec0a097423 */ /* 0x000fc80000000009 */
[----:B------:R-:W1:Y:S01]  /*0530*/  FRND.TRUNC R7, R7 ;  /* 0x0000000700077307 */ /* 0x000e62000020d000 */
[----:B------:R-:W-:Y:S01]  /*0540*/  FSETP.EQ.OR P2, PT, R3, 1, !P0 ;  /* 0x3f8000000300780b */ /* 0x000fe20004742400 */
[----:B------:R-:W-:Y:S01]  /*0550*/  FFMA R9, R10, R9, 0.69314718246459960938 ;  /* 0x3f3172180a097423 */ /* 0x000fe20000000009 */
[----:B------:R-:W-:Y:S02]  /*0560*/  FSETP.GT.AND P1, PT, |R5|, 152, PT ;  /* 0x431800000500780b */ /* 0x000fe40003f24200 */
[----:B------:R-:W-:Y:S01]  /*0570*/  IADD3 R14, PT, PT, R12, 0x7f000000, RZ ;  /* 0x7f0000000c0e7810 */ /* 0x000fe20007ffe0ff */
[----:B------:R-:W-:Y:S01]  /*0580*/  FFMA R9, R10, R9, 1 ;  /* 0x3f8000000a097423 */ /* 0x000fe20000000009 */
[----:B0-----:R-:W-:Y:S02]  /*0590*/  LEA R12, R11, -R12, 0x17 ;  /* 0x8000000c0b0c7211 */ /* 0x001fe400078eb8ff */
[----:B------:R-:W-:Y:S01]  /*05a0*/  FSETP.GEU.AND P3, PT, R5, RZ, PT ;  /* 0x000000ff0500720b */ /* 0x000fe20003f6e000 */
[----:B------:R-:W-:Y:S01]  /*05b0*/  FMUL R9, R9, R14 ;  /* 0x0000000e09097220 */ /* 0x000fe20000400000 */
[----:B-1----:R-:W-:Y:S01]  /*05c0*/  FADD R5, R7, R7 ;  /* 0x0000000707057221 */ /* 0x002fe20000000000 */
[----:B------:R-:W-:-:S02]  /*05d0*/  HFMA2 R7, -RZ, RZ, 1.875, 0 ;  /* 0x3f800000ff077431 */ /* 0x000fc400000001ff */
[----:B------:R-:W-:Y:S02]  /*05e0*/  FMUL R9, R9, R12 ;  /* 0x0000000c09097220 */ /* 0x000fe40000400000 */
[----:B------:R-:W-:Y:S01]  /*05f0*/  @P1 FSEL R9, RZ, +INF , !P3 ;  /* 0x7f800000ff091808 */ /* 0x000fe20005800000 */
[----:B------:R-:W-:Y:S01]  /*0600*/  FADD R5, R6, -R5 ;  /* 0x8000000506057221 */ /* 0x000fe20000000000 */
[----:B------:R-:W-:Y:S06]  /*0610*/  @P2 BRA `(.L_x_14) ;  /* 0x0000000000502947 */ /* 0x000fec0003800000 */
[----:B------:R-:W-:-:S04]  /*0620*/  FSETP.NAN.AND P1, PT, |R6|, |R6|, PT ;  /* 0x400000060600720b */ /* 0x000fc80003f28200 */
[----:B------:R-:W-:-:S13]  /*0630*/  FSETP.NUM.AND P1, PT, |R3|, |R3|, !P1 ;  /* 0x400000030300720b */ /* 0x000fda0004f27200 */
[----:B------:R-:W-:Y:S01]  /*0640*/  @!P1 FADD R7, R6, R3 ;  /* 0x0000000306079221 */ /* 0x000fe20000000000 */
[----:B------:R-:W-:Y:S06]  /*0650*/  @!P1 BRA `(.L_x_14) ;  /* 0x0000000000409947 */ /* 0x000fec0003800000 */
[C---:B------:R-:W-:Y:S02]  /*0660*/  FSETP.NEU.AND P1, PT, |R3|.reuse, +INF , PT ;  /* 0x7f8000000300780b */ /* 0x040fe40003f2d200 */
[----:B------:R-:W-:-:S13]  /*0670*/  FSETP.NEU.AND P2, PT, R3, RZ, PT ;  /* 0x000000ff0300720b */ /* 0x000fda0003f4d000 */
[----:B------:R-:W-:Y:S05]  /*0680*/  @P1 BRA P2, `(.L_x_15) ;  /* 0x0000000000181947 */ /* 0x000fea0001000000 */
[----:B------:R-:W-:Y:S01]  /*0690*/  ISETP.GE.AND P2, PT, R8, RZ, PT ;  /* 0x000000ff0800720c */ /* 0x000fe20003f46270 */
[----:B------:R-:W-:Y:S01]  /*06a0*/  FADD R7, R3, R3 ;  /* 0x0000000303077221 */ /* 0x000fe20000000000 */
[----:B------:R-:W-:-:S11]  /*06b0*/  FSETP.NEU.AND P1, PT, |R5|, 1, PT ;  /* 0x3f8000000500780b */ /* 0x000fd60003f2d200 */
[----:B------:R-:W-:-:S04]  /*06c0*/  @!P2 LOP3.LUT R7, R7, 0x7f800000, RZ, 0x3c, !PT ;  /* 0x7f8000000707a812 */ /* 0x000fc800078e3cff */
[----:B------:R-:W-:Y:S01]  /*06d0*/  @P1 LOP3.LUT R7, R7, 0x7fffffff, RZ, 0xc0, !PT ;  /* 0x7fffffff07071812 */ /* 0x000fe200078ec0ff */
[----:B------:R-:W-:Y:S06]  /*06e0*/  BRA `(.L_x_14) ;  /* 0x00000000001c7947 */ /* 0x000fec0003800000 */
.L_x_15:
[----:B------:R-:W-:Y:S02]  /*06f0*/  FSETP.NEU.AND P1, PT, |R6|, +INF , PT ;  /* 0x7f8000000600780b */ /* 0x000fe40003f2d200 */
[----:B------:R-:W-:-:S13]  /*0700*/  FSETP.EQ.AND P2, PT, R3, -1, PT ;  /* 0xbf8000000300780b */ /* 0x000fda0003f42000 */
[----:B------:R-:W-:Y:S05]  /*0710*/  @!P1 BRA P2, `(.L_x_14) ;  /* 0x0000000000109947 */ /* 0x000fea0001000000 */
[----:B------:R-:W-:Y:S02]  /*0720*/  FSETP.GEU.AND P1, PT, R3, RZ, PT ;  /* 0x000000ff0300720b */ /* 0x000fe40003f2e000 */
[----:B------:R-:W-:-:S11]  /*0730*/  MOV R7, R9 ;  /* 0x0000000900077202 */ /* 0x000fd60000000f00 */
[----:B------:R-:W-:-:S04]  /*0740*/  @!P1 FSETP.NEU.AND P2, PT, |R5|, 1, PT ;  /* 0x3f8000000500980b */ /* 0x000fc80003f4d200 */
[----:B------:R-:W-:-:S09]  /*0750*/  @!P1 FSEL R7, R9, -R9, P2 ;  /* 0x8000000909079208 */ /* 0x000fd20001000000 */
.L_x_14:
[----:B------:R-:W-:Y:S01]  /*0760*/  FADD R9, -R7, 1 ;  /* 0x3f80000007097421 */ /* 0x000fe20000000100 */
[----:B------:R-:W-:Y:S03]  /*0770*/  BSSY.RECONVERGENT B0, `(.L_x_16) ;  /* 0x000000e000007945 */ /* 0x000fe60003800200 */
[----:B------:R-:W0:Y:S08]  /*0780*/  MUFU.RCP R3, R9 ;  /* 0x0000000900037308 */ /* 0x000e300000001000 */
[----:B-----5:R-:W1:Y:S01]  /*0790*/  FCHK P1, R2, R9 ;  /* 0x0000000902007302 */ /* 0x020e620000020000 */
[----:B0-----:R-:W-:-:S04]  /*07a0*/  FFMA R8, -R9, R3, 1 ;  /* 0x3f80000009087423 */ /* 0x001fc80000000103 */
[----:B------:R-:W-:Y:S01]  /*07b0*/  FFMA R3, R3, R8, R3 ;  /* 0x0000000803037223 */ /* 0x000fe20000000003 */
[----:B------:R-:W-:-:S03]  /*07c0*/  MOV R8, 0x3f800000 ;  /* 0x3f80000000087802 */ /* 0x000fc60000000f00 */
[----:B------:R-:W-:-:S04]  /*07d0*/  FFMA R10, R2, R3, RZ ;  /* 0x00000003020a7223 */ /* 0x000fc800000000ff */
[----:B------:R-:W-:-:S04]  /*07e0*/  FFMA R7, -R9, R10, R2 ;  /* 0x0000000a09077223 */ /* 0x000fc80000000102 */
[----:B------:R-:W-:Y:S01]  /*07f0*/  FFMA R7, R3, R7, R10 ;  /* 0x0000000703077223 */ /* 0x000fe2000000000a */
[----:B-1----:R-:W-:Y:S06]  /*0800*/  @!P1 BRA `(.L_x_17) ;  /* 0x0000000000109947 */ /* 0x002fec0003800000 */
[----:B------:R-:W-:Y:S02]  /*0810*/  MOV R3, R9 ;  /* 0x0000000900037202 */ /* 0x000fe40000000f00 */
[----:B------:R-:W-:-:S07]  /*0820*/  MOV R10, 0x840 ;  /* 0x00000840000a7802 */ /* 0x000fce0000000f00 */
[----:B------:R-:W-:Y:S05]  /*0830*/  CALL.REL.NOINC `($__internal_2_$__cuda_sm3x_div_rn_noftz_f32_slowpath) ;  /* 0x0000000c00447944 */ /* 0x000fea0003c00000 */
[----:B------:R-:W-:-:S07]  /*0840*/  MOV R7, R2 ;  /* 0x0000000200077202 */ /* 0x000fce0000000f00 */
.L_x_17:
[----:B------:R-:W-:Y:S05]  /*0850*/  BSYNC.RECONVERGENT B0 ;  /* 0x0000000000007941 */ /* 0x000fea0003800200 */
.L_x_16:
[----:B------:R-:W0:Y:S01]  /*0860*/  LDC R3, c[0x0][0x3a8] ;  /* 0x0000ea00ff037b82 */ /* 0x000e220000000800 */
[----:B------:R-:W-:Y:S02]  /*0870*/  HFMA2 R16, -RZ, RZ, 0.771484375, 0.21533203125 ;  /* 0x3a2c32e4ff107431 */ /* 0x000fe400000001ff */
[C---:B0-----:R-:W-:Y:S01]  /*0880*/  FMUL R2, |R3|.reuse, 16777216 ;  /* 0x4b80000003027820 */ /* 0x041fe20000400200 */
[C---:B------:R-:W-:Y:S02]  /*0890*/  FSETP.GEU.AND P1, PT, |R3|.reuse, 1.175494350822287508e-38, PT ;  /* 0x008000000300780b */ /* 0x040fe40003f2e200 */
[----:B------:R-:W-:Y:S02]  /*08a0*/  FSETP.EQ.OR P0, PT, R3, 1, !P0 ;  /* 0x3f8000000300780b */ /* 0x000fe40004702400 */
[----:B------:R-:W-:-:S05]  /*08b0*/  FSEL R2, R2, |R3|, !P1 ;  /* 0x4000000302027208 */ /* 0x000fca0004800000 */
[----:B------:R-:W-:-:S05]  /*08c0*/  VIADD R9, R2, 0xc0cafb0d ;  /* 0xc0cafb0d02097836 */ /* 0x000fca0000000000 */
[----:B------:R-:W-:-:S04]  /*08d0*/  LOP3.LUT R9, R9, 0xff800000, RZ, 0xc0, !PT ;  /* 0xff80000009097812 */ /* 0x000fc800078ec0ff */
[-C--:B------:R-:W-:Y:S02]  /*08e0*/  IADD3 R2, PT, PT, R2, -R9.reuse, RZ ;  /* 0x8000000902027210 */ /* 0x080fe40007ffe0ff */
[----:B------:R-:W-:-:S03]  /*08f0*/  I2FP.F32.S32 R11, R9 ;  /* 0x00000009000b7245 */ /* 0x000fc60000201400 */
[C---:B------:R-:W-:Y:S01]  /*0900*/  FADD R13, R2.reuse, 1 ;  /* 0x3f800000020d7421 */ /* 0x040fe20000000000 */
[----:B------:R-:W-:Y:S01]  /*0910*/  FADD R12, R2, -1 ;  /* 0xbf800000020c7421 */ /* 0x000fe20000000000 */
[----:B------:R-:W-:-:S03]  /*0920*/  FSEL R2, RZ, -24, P1 ;  /* 0xc1c00000ff027808 */ /* 0x000fc60000800000 */
[----:B------:R-:W-:Y:S01]  /*0930*/  FADD R10, R12, R12 ;  /* 0x0000000c0c0a7221 */ /* 0x000fe20000000000 */
[----:B------:R-:W0:Y:S03]  /*0940*/  MUFU.RCP R13, R13 ;  /* 0x0000000d000d7308 */ /* 0x000e260000001000 */
[----:B0-----:R-:W-:Y:S01]  /*0950*/  FMUL R9, R13, R10 ;  /* 0x0000000a0d097220 */ /* 0x001fe20000400000 */
[----:B------:R-:W-:-:S03]  /*0960*/  FFMA R10, R11, 1.1920928955078125e-07, R2 ;  /* 0x340000000b0a7823 */ /* 0x000fc60000000002 */
[----:B------:R-:W-:Y:S01]  /*0970*/  FADD R14, R12, -R9 ;  /* 0x800000090c0e7221 */ /* 0x000fe20000000000 */
[CC--:B------:R-:W-:Y:S01]  /*0980*/  FMUL R11, R9.reuse, R9.reuse ;  /* 0x00000009090b7220 */ /* 0x0c0fe20000400000 */
[----:B------:R-:W-:Y:S02]  /*0990*/  FFMA R2, R9, 1.4426950216293334961, R10 ;  /* 0x3fb8aa3b09027823 */ /* 0x000fe4000000000a */
[----:B------:R-:W-:Y:S01]  /*09a0*/  FADD R15, R14, R14 ;  /* 0x0000000e0e0f7221 */ /* 0x000fe20000000000 */
[C---:B------:R-:W-:Y:S01]  /*09b0*/  FFMA R14, R11.reuse, R16, 0.0032181653659790754318 ;  /* 0x3b52e7db0b0e7423 */ /* 0x040fe20000000010 */
[----:B------:R-:W-:Y:S02]  /*09c0*/  FADD R10, R10, -R2 ;  /* 0x800000020a0a7221 */ /* 0x000fe40000000000 */
[----:B------:R-:W-:Y:S01]  /*09d0*/  FFMA R12, R12, -R9, R15 ;  /* 0x800000090c0c7223 */ /* 0x000fe2000000000f */
[----:B------:R-:W-:Y:S01]  /*09e0*/  FFMA R14, R11, R14, 0.018033718690276145935 ;  /* 0x3c93bb730b0e7423 */ /* 0x000fe2000000000e */
[----:B------:R-:W-:-:S02]  /*09f0*/  FFMA R15, R9, 1.4426950216293334961, R10 ;  /* 0x3fb8aa3b090f7823 */ /* 0x000fc4000000000a */
[----:B------:R-:W-:Y:S01]  /*0a00*/  FMUL R12, R13, R12 ;  /* 0x0000000c0d0c7220 */ /* 0x000fe20000400000 */
[----:B------:R-:W-:-:S03]  /*0a10*/  FFMA R14, R11, R14, 0.12022458761930465698 ;  /* 0x3df6384f0b0e7423 */ /* 0x000fc6000000000e */
[----:B------:R-:W-:Y:S01]  /*0a20*/  FFMA R10, R12, 1.4426950216293334961, R15 ;  /* 0x3fb8aa3b0c0a7823 */ /* 0x000fe2000000000f */
[----:B------:R-:W-:-:S03]  /*0a30*/  FMUL R14, R11, R14 ;  /* 0x0000000e0b0e7220 */ /* 0x000fc60000400000 */
[----:B------:R-:W-:Y:S01]  /*0a40*/  FFMA R11, R9, 1.9251366722983220825e-08, R10 ;  /* 0x32a55e34090b7823 */ /* 0x000fe2000000000a */
[----:B------:R-:W-:-:S04]  /*0a50*/  FMUL R10, R14, 3 ;  /* 0x404000000e0a7820 */ /* 0x000fc80000400000 */
[----:B------:R-:W-:-:S04]  /*0a60*/  FFMA R11, R12, R10, R11 ;  /* 0x0000000a0c0b7223 */ /* 0x000fc8000000000b */
[----:B------:R-:W-:-:S04]  /*0a70*/  FFMA R11, R9, R14, R11 ;  /* 0x0000000e090b7223 */ /* 0x000fc8000000000b */
[----:B------:R-:W-:-:S04]  /*0a80*/  FADD R13, R2, R11 ;  /* 0x0000000b020d7221 */ /* 0x000fc80000000000 */
[----:B------:R-:W-:Y:S01]  /*0a90*/  FMUL R9, R6, R13 ;  /* 0x0000000d06097220 */ /* 0x000fe20000400000 */
[----:B------:R-:W-:-:S03]  /*0aa0*/  FADD R2, -R2, R13 ;  /* 0x0000000d02027221 */ /* 0x000fc60000000100 */
[----:B------:R-:W0:Y:S01]  /*0ab0*/  FRND R10, R9 ;  /* 0x00000009000a7307 */ /* 0x000e220000201000 */
[----:B------:R-:W-:Y:S01]  /*0ac0*/  FADD R11, R11, -R2 ;  /* 0x800000020b0b7221 */ /* 0x000fe20000000000 */
[C---:B------:R-:W-:Y:S01]  /*0ad0*/  FFMA R2, R6.reuse, R13, -R9 ;  /* 0x0000000d06027223 */ /* 0x040fe20000000809 */
[----:B------:R-:W-:Y:S02]  /*0ae0*/  MOV R13, 0x391fcb8e ;  /* 0x391fcb8e000d7802 */ /* 0x000fe40000000f00 */
[C---:B------:R-:W-:Y:S01]  /*0af0*/  FSETP.GEU.AND P2, PT, R9.reuse, RZ, PT ;  /* 0x000000ff0900720b */ /* 0x040fe20003f4e000 */
[----:B------:R-:W-:Y:S02]  /*0b00*/  FFMA R2, R6, R11, R2 ;  /* 0x0000000b06027223 */ /* 0x000fe40000000002 */
[----:B------:R-:W1:Y:S01]  /*0b10*/  F2I.NTZ R12, R9 ;  /* 0x00000009000c7305 */ /* 0x000e620000203100 */
[----:B0-----:R-:W-:Y:S01]  /*0b20*/  FADD R11, R9, -R10 ;  /* 0x8000000a090b7221 */ /* 0x001fe20000000000 */
[----:B------:R-:W-:-:S03]  /*0b30*/  FSETP.GT.AND P1, PT, R10, RZ, PT ;  /* 0x000000ff0a00720b */ /* 0x000fc60003f24000 */
[----:B------:R-:W-:-:S04]  /*0b40*/  FADD R2, R2, R11 ;  /* 0x0000000b02027221 */ /* 0x000fc80000000000 */
[C---:B------:R-:W-:Y:S01]  /*0b50*/  FFMA R11, R2.reuse, R13, 0.0013391353422775864601 ;  /* 0x3aaf85ed020b7423 */ /* 0x040fe2000000000d */
[----:B------:R-:W-:Y:S02]  /*0b60*/  SEL R13, RZ, 0x83000000, P1 ;  /* 0x83000000ff0d7807 */ /* 0x000fe40000800000 */
[----:B------:R-:W-:Y:S01]  /*0b70*/  FSETP.GT.AND P1, PT, |R9|, 152, PT ;  /* 0x431800000900780b */ /* 0x000fe20003f24200 */
[----:B------:R-:W-:Y:S01]  /*0b80*/  FFMA R11, R2, R11, 0.0096188392490148544312 ;  /* 0x3c1d9856020b7423 */ /* 0x000fe2000000000b */
[----:B------:R-:W-:Y:S02]  /*0b90*/  IADD3 R10, PT, PT, R13, 0x7f000000, RZ ;  /* 0x7f0000000d0a7810 */ /* 0x000fe40007ffe0ff */
[----:B-1----:R-:W-:Y:S01]  /*0ba0*/  LEA R13, R12, -R13, 0x17 ;  /* 0x8000000d0c0d7211 */ /* 0x002fe200078eb8ff */
[----:B------:R-:W-:-:S04]  /*0bb0*/  FFMA R11, R2, R11, 0.055503588169813156128 ;  /* 0x3d6357bb020b7423 */ /* 0x000fc8000000000b */
[----:B------:R-:W-:-:S04]  /*0bc0*/  FFMA R11, R2, R11, 0.24022644758224487305 ;  /* 0x3e75fdec020b7423 */ /* 0x000fc8000000000b */
[----:B------:R-:W-:-:S04]  /*0bd0*/  FFMA R11, R2, R11, 0.69314718246459960938 ;  /* 0x3f317218020b7423 */ /* 0x000fc8000000000b */
[----:B------:R-:W-:-:S04]  /*0be0*/  FFMA R11, R2, R11, 1 ;  /* 0x3f800000020b7423 */ /* 0x000fc8000000000b */
[----:B------:R-:W-:-:S04]  /*0bf0*/  FMUL R10, R11, R10 ;  /* 0x0000000a0b0a7220 */ /* 0x000fc80000400000 */
[----:B------:R-:W-:Y:S01]  /*0c00*/  FMUL R10, R10, R13 ;  /* 0x0000000d0a0a7220 */ /* 0x000fe20000400000 */
[----:B------:R-:W-:Y:S01]  /*0c10*/  @P1 FSEL R10, RZ, +INF , !P2 ;  /* 0x7f800000ff0a1808 */ /* 0x000fe20005000000 */
        /* <DEDUP_REMOVED lines=8> */
[----:B------:R-:W0:Y:S01]  /*0ca0*/  LDC R2, c[0x0][0x3b4] ;  /* 0x0000ed00ff027b82 */ /* 0x000e220000000800 */
[----:B------:R-:W-:Y:S01]  /*0cb0*/  FSETP.NEU.AND P0, PT, |R5|, 1, PT ;  /* 0x3f8000000500780b */ /* 0x000fe20003f0d200 */
[----:B------:R-:W-:Y:S01]  /*0cc0*/  FADD R8, R3, R3 ;  /* 0x0000000303087221 */ /* 0x000fe20000000000 */
[----:B0-----:R-:W-:-:S13]  /*0cd0*/  ISETP.GE.AND P1, PT, R2, RZ, PT ;  /* 0x000000ff0200720c */ /* 0x001fda0003f26270 */
[----:B------:R-:W-:-:S04]  /*0ce0*/  @!P1 LOP3.LUT R8, R8, 0x7f800000, RZ, 0x3c, !PT ;  /* 0x7f80000008089812 */ /* 0x000fc800078e3cff */
[----:B------:R-:W-:Y:S01]  /*0cf0*/  @P0 LOP3.LUT R8, R8, 0x7fffffff, RZ, 0xc0, !PT ;  /* 0x7fffffff08080812 */ /* 0x000fe200078ec0ff */
[----:B------:R-:W-:Y:S06]  /*0d00*/  BRA `(.L_x_18) ;  /* 0x00000000001c7947 */ /* 0x000fec0003800000 */
.L_x_19:
[----:B------:R-:W-:Y:S02]  /*0d10*/  FSETP.NEU.AND P0, PT, |R6|, +INF , PT ;  /* 0x7f8000000600780b */ /* 0x000fe40003f0d200 */
[----:B------:R-:W-:-:S13]  /*0d20*/  FSETP.EQ.AND P1, PT, R3, -1, PT ;  /* 0xbf8000000300780b */ /* 0x000fda0003f22000 */
[----:B------:R-:W-:Y:S05]  /*0d30*/  @!P0 BRA P1, `(.L_x_18) ;  /* 0x0000000000108947 */ /* 0x000fea0000800000 */
[----:B------:R-:W-:Y:S02]  /*0d40*/  FSETP.GEU.AND P0, PT, R3, RZ, PT ;  /* 0x000000ff0300720b */ /* 0x000fe40003f0e000 */
[----:B------:R-:W-:-:S11]  /*0d50*/  MOV R8, R10 ;  /* 0x0000000a00087202 */ /* 0x000fd60000000f00 */
[----:B------:R-:W-:-:S04]  /*0d60*/  @!P0 FSETP.NEU.AND P1, PT, |R5|, 1, PT ;  /* 0x3f8000000500880b */ /* 0x000fc80003f2d200 */
[----:B------:R-:W-:-:S09]  /*0d70*/  @!P0 FSEL R8, R10, -R10, P1 ;  /* 0x8000000a0a088208 */ /* 0x000fd20000800000 */
.L_x_18:
[----:B------:R-:W-:Y:S01]  /*0d80*/  FADD R9, -R8, 1 ;  /* 0x3f80000008097421 */ /* 0x000fe20000000100 */
[----:B------:R-:W-:Y:S03]  /*0d90*/  BSSY.RECONVERGENT B0, `(.L_x_20) ;  /* 0x000000d000007945 */ /* 0x000fe60003800200 */
[----:B------:R-:W0:Y:S08]  /*0da0*/  MUFU.RCP R2, R9 ;  /* 0x0000000900027308 */ /* 0x000e300000001000 */
[----:B------:R-:W1:Y:S01]  /*0db0*/  FCHK P0, R0, R9 ;  /* 0x0000000900007302 */ /* 0x000e620000000000 */
[----:B0-----:R-:W-:-:S04]  /*0dc0*/  FFMA R3, -R9, R2, 1 ;  /* 0x3f80000009037423 */ /* 0x001fc80000000102 */
[----:B------:R-:W-:-:S04]  /*0dd0*/  FFMA R3, R2, R3, R2 ;  /* 0x0000000302037223 */ /* 0x000fc80000000002 */
[----:B------:R-:W-:-:S04]  /*0de0*/  FFMA R2, R0, R3, RZ ;  /* 0x0000000300027223 */ /* 0x000fc800000000ff */
[----:B------:R-:W-:-:S04]  /*0df0*/  FFMA R5, -R9, R2, R0 ;  /* 0x0000000209057223 */ /* 0x000fc80000000100 */
[----:B------:R-:W-:Y:S01]  /*0e00*/  FFMA R2, R3, R5, R2 ;  /* 0x0000000503027223 */ /* 0x000fe20000000002 */
[----:B-1----:R-:W-:Y:S06]  /*0e10*/  @!P0 BRA `(.L_x_21) ;  /* 0x0000000000108947 */ /* 0x002fec0003800000 */
[----:B------:R-:W-:Y:S02]  /*0e20*/  MOV R2, R0 ;  /* 0x0000000000027202 */ /* 0x000fe40000000f00 */
[----:B------:R-:W-:Y:S02]  /*0e30*/  MOV R3, R9 ;  /* 0x0000000900037202 */ /* 0x000fe40000000f00 */
[----:B------:R-:W-:-:S07]  /*0e40*/  MOV R10, 0xe60 ;  /* 0x00000e60000a7802 */ /* 0x000fce0000000f00 */
[----:B------:R-:W-:Y:S05]  /*0e50*/  CALL.REL.NOINC `($__internal_2_$__cuda_sm3x_div_rn_noftz_f32_slowpath) ;  /* 0x0000000400bc7944 */ /* 0x000fea0003c00000 */
.L_x_21:
[----:B------:R-:W-:Y:S05]  /*0e60*/  BSYNC.RECONVERGENT B0 ;  /* 0x0000000000007941 */ /* 0x000fea0003800200 */
.L_x_20:
[----:B------:R-:W-:Y:S01]  /*0e70*/  IADD3 R0, PT, PT, R2, -0xd000000, RZ ;  /* 0xf300000002007810 */ /* 0x000fe20007ffe0ff */
[----:B------:R0:W1:Y:S01]  /*0e80*/  MUFU.RSQ R5, R2 ;  /* 0x0000000200057308 */ /* 0x0000620000001400 */
[----:B------:R-:W-:Y:S02]  /*0e90*/  BSSY.RECONVERGENT B0, `(.L_x_22) ;  /* 0x000000c000007945 */ /* 0x000fe40003800200 */
[----:B------:R-:W-:-:S13]  /*0ea0*/  ISETP.GT.U32.AND P0, PT, R0, 0x727fffff, PT ;  /* 0x727fffff0000780c */ /* 0x000fda0003f04070 */
[----:B0-----:R-:W-:Y:S05]  /*0eb0*/  @!P0 BRA `(.L_x_23) ;  /* 0x0000000000148947 */ /* 0x001fea0003800000 */
[----:B------:R-:W-:Y:S01]  /*0ec0*/  IMAD.MOV.U32 R0, RZ, RZ, R2 ;  /* 0x000000ffff007224 */ /* 0x000fe200078e0002 */
[----:B------:R-:W-:-:S07]  /*0ed0*/  MOV R12, 0xef0 ;  /* 0x00000ef0000c7802 */ /* 0x000fce0000000f00 */
[----:B-1----:R-:W-:Y:S05]  /*0ee0*/  CALL.REL.NOINC `($__internal_1_$__cuda_sm20_sqrt_rn_f32_slowpath) ;  /* 0x0000000400407944 */ /* 0x002fea0003c00000 */
[----:B------:R-:W-:Y:S01]  /*0ef0*/  MOV R0, R3 ;  /* 0x0000000300007202 */ /* 0x000fe20000000f00 */
[----:B------:R-:W-:Y:S06]  /*0f00*/  BRA `(.L_x_24) ;  /* 0x0000000000107947 */ /* 0x000fec0003800000 */
.L_x_23:
[C---:B-1----:R-:W-:Y:S01]  /*0f10*/  FMUL.FTZ R3, R5.reuse, R2 ;  /* 0x0000000205037220 */ /* 0x042fe20000410000 */
[----:B------:R-:W-:-:S03]  /*0f20*/  FMUL.FTZ R5, R5, 0.5 ;  /* 0x3f00000005057820 */ /* 0x000fc60000410000 */
[----:B------:R-:W-:-:S04]  /*0f30*/  FFMA R0, -R3, R3, R2 ;  /* 0x0000000303007223 */ /* 0x000fc80000000102 */
[----:B------:R-:W-:-:S07]  /*0f40*/  FFMA R0, R0, R5, R3 ;  /* 0x0000000500007223 */ /* 0x000fce0000000003 */
.L_x_24:
[----:B------:R-:W-:Y:S05]  /*0f50*/  BSYNC.RECONVERGENT B0 ;  /* 0x0000000000007941 */ /* 0x000fea0003800200 */
.L_x_22:
[----:B------:R-:W0:Y:S01]  /*0f60*/  LDCU UR6, c[0x0][0x3ac] ;  /* 0x00007580ff0677ac */ /* 0x000e220008000800 */
[----:B------:R-:W-:Y:S01]  /*0f70*/  BSSY.RECONVERGENT B0, `(.L_x_25) ;  /* 0x000000f000007945 */ /* 0x000fe20003800200 */
[----:B0-----:R-:W-:-:S04]  /*0f80*/  FADD R6, R0, UR6 ;  /* 0x0000000600067e21 */ /* 0x001fc80008000000 */
        /* <DEDUP_REMOVED lines=12> */
[----:B------:R-:W-:-:S07]  /*1050*/  MOV R9, R2 ;  /* 0x0000000200097202 */ /* 0x000fce0000000f00 */
.L_x_26:
[----:B------:R-:W-:Y:S05]  /*1060*/  BSYNC.RECONVERGENT B0 ;  /* 0x0000000000007941 */ /* 0x000fea0003800200 */
.L_x_25:
[----:B------:R-:W0:Y:S01]  /*1070*/  LDC.64 R2, c[0x0][0x380] ;  /* 0x0000e000ff027b82 */ /* 0x000e220000000a00 */
[----:B------:R-:W1:Y:S01]  /*1080*/  LDCU UR6, c[0x0][0x3b0] ;  /* 0x00007600ff0677ac */ /* 0x000e620008000800 */
[----:B0-----:R-:W-:-:S05]  /*1090*/  IMAD.WIDE R4, R4, 0x4, R2 ;  /* 0x0000000404047825 */ /* 0x001fca00078e0202 */
[----:B------:R-:W2:Y:S01]  /*10a0*/  LDG.E R6, desc[UR4][R4.64] ;  /* 0x0000000404067981 */ /* 0x000ea2000c1e1900 */
[----:B------:R-:W-:Y:S01]  /*10b0*/  BSSY.RECONVERGENT B0, `(.L_x_27) ;  /* 0x000000f000007945 */ /* 0x000fe20003800200 */
[C---:B--2---:R-:W-:Y:S01]  /*10c0*/  FMUL R0, R6.reuse, R6 ;  /* 0x0000000606007220 */ /* 0x044fe20000400000 */
[----:B-1----:R-:W-:-:S03]  /*10d0*/  FFMA R7, R6, UR6, R9 ;  /* 0x0000000606077c23 */ /* 0x002fc60008000009 */
[----:B------:R0:W1:Y:S01]  /*10e0*/  MUFU.RSQ R3, R0 ;  /* 0x0000000000037308 */ /* 0x0000620000001400 */
[----:B------:R-:W-:-:S04]  /*10f0*/  IADD3 R2, PT, PT, R0, -0xd000000, RZ ;  /* 0xf300000000027810 */ /* 0x000fc80007ffe0ff */
[----:B------:R-:W-:-:S13]  /*1100*/  ISETP.GT.U32.AND P0, PT, R2, 0x727fffff, PT ;  /* 0x727fffff0200780c */ /* 0x000fda0003f04070 */
[----:B01----:R-:W-:Y:S05]  /*1110*/  @!P0 BRA `(.L_x_28) ;  /* 0x0000000000108947 */ /* 0x003fea0003800000 */
[----:B------:R-:W-:-:S07]  /*1120*/  MOV R12, 0x1140 ;  /* 0x00001140000c7802 */ /* 0x000fce0000000f00 */
[----:B------:R-:W-:Y:S05]  /*1130*/  CALL.REL.NOINC `($__internal_1_$__cuda_sm20_sqrt_rn_f32_slowpath) ;  /* 0x0000000000ac7944 */ /* 0x000fea0003c00000 */
[----:B------:R-:W-:Y:S01]  /*1140*/  MOV R2, R3 ;  /* 0x0000000300027202 */ /* 0x000fe20000000f00 */
[----:B------:R-:W-:Y:S06]  /*1150*/  BRA `(.L_x_29) ;  /* 0x0000000000107947 */ /* 0x000fec0003800000 */
.L_x_28:
[----:B------:R-:W-:Y:S01]  /*1160*/  FMUL.FTZ R9, R0, R3 ;  /* 0x0000000300097220 */ /* 0x000fe20000410000 */
[----:B------:R-:W-:-:S03]  /*1170*/  FMUL.FTZ R2, R3, 0.5 ;  /* 0x3f00000003027820 */ /* 0x000fc60000410000 */
[----:B------:R-:W-:-:S04]  /*1180*/  FFMA R0, -R9, R9, R0 ;  /* 0x0000000909007223 */ /* 0x000fc80000000100 */
[----:B------:R-:W-:-:S07]  /*1190*/  FFMA R2, R0, R2, R9 ;  /* 0x0000000200027223 */ /* 0x000fce0000000009 */
.L_x_29:
[----:B------:R-:W-:Y:S05]  /*11a0*/  BSYNC.RECONVERGENT B0 ;  /* 0x0000000000007941 */ /* 0x000fea0003800200 */
.L_x_27:
[----:B------:R-:W-:Y:S01]  /*11b0*/  FMUL R0, R7, R7 ;  /* 0x0000000707007220 */ /* 0x000fe20000400000 */
[----:B------:R-:W-:Y:S03]  /*11c0*/  BSSY.RECONVERGENT B0, `(.L_x_30) ;  /* 0x000000c000007945 */ /* 0x000fe60003800200 */
[----:B------:R0:W1:Y:S01]  /*11d0*/  MUFU.RSQ R9, R0 ;  /* 0x0000000000097308 */ /* 0x0000620000001400 */
[----:B------:R-:W-:-:S04]  /*11e0*/  IADD3 R3, PT, PT, R0, -0xd000000, RZ ;  /* 0xf300000000037810 */ /* 0x000fc80007ffe0ff */
[----:B------:R-:W-:-:S13]  /*11f0*/  ISETP.GT.U32.AND P0, PT, R3, 0x727fffff, PT ;  /* 0x727fffff0300780c */ /* 0x000fda0003f04070 */
[----:B01----:R-:W-:Y:S05]  /*1200*/  @!P0 BRA `(.L_x_31) ;  /* 0x00000000000c8947 */ /* 0x003fea0003800000 */
[----:B------:R-:W-:-:S07]  /*1210*/  MOV R12, 0x1230 ;  /* 0x00001230000c7802 */ /* 0x000fce0000000f00 */
[----:B------:R-:W-:Y:S05]  /*1220*/  CALL.REL.NOINC `($__internal_1_$__cuda_sm20_sqrt_rn_f32_slowpath) ;  /* 0x0000000000707944 */ /* 0x000fea0003c00000 */
[----:B------:R-:W-:Y:S05]  /*1230*/  BRA `(.L_x_32) ;  /* 0x0000000000107947 */ /* 0x000fea0003800000 */
.L_x_31:
[----:B------:R-:W-:Y:S01]  /*1240*/  FMUL.FTZ R3, R0, R9 ;  /* 0x0000000900037220 */ /* 0x000fe20000410000 */
[----:B------:R-:W-:-:S03]  /*1250*/  FMUL.FTZ R8, R9, 0.5 ;  /* 0x3f00000009087820 */ /* 0x000fc60000410000 */
[----:B------:R-:W-:-:S04]  /*1260*/  FFMA R0, -R3, R3, R0 ;  /* 0x0000000303007223 */ /* 0x000fc80000000100 */
[----:B------:R-:W-:-:S07]  /*1270*/  FFMA R3, R0, R8, R3 ;  /* 0x0000000800037223 */ /* 0x000fce0000000003 */
.L_x_32:
[----:B------:R-:W-:Y:S05]  /*1280*/  BSYNC.RECONVERGENT B0 ;  /* 0x0000000000007941 */ /* 0x000fea0003800200 */
.L_x_30:
[----:B------:R-:W0:Y:S01]  /*1290*/  MUFU.RCP R0, R3 ;  /* 0x0000000300007308 */ /* 0x000e220000001000 */
[----:B------:R-:W-:Y:S01]  /*12a0*/  BSSY.RECONVERGENT B0, `(.L_x_33) ;  /* 0x000000d000007945 */ /* 0x000fe20003800200 */
[----:B------:R-:W-:Y:S02]  /*12b0*/  FSETP.GT.AND P0, PT, R2, RZ, PT ;  /* 0x000000ff0200720b */ /* 0x000fe40003f04000 */
[----:B------:R-:W-:-:S04]  /*12c0*/  FSETP.GT.AND P3, PT, R3, RZ, PT ;  /* 0x000000ff0300720b */ /* 0x000fc80003f64000 */
[----:B------:R-:W1:Y:S01]  /*12d0*/  FCHK P1, R2, R3 ;  /* 0x0000000302007302 */ /* 0x000e620000020000 */
[----:B0-----:R-:W-:-:S04]  /*12e0*/  FFMA R9, R0, -R3, 1 ;  /* 0x3f80000000097423 */ /* 0x001fc80000000803 */
[----:B------:R-:W-:-:S04]  /*12f0*/  FFMA R0, R0, R9, R0 ;  /* 0x0000000900007223 */ /* 0x000fc80000000000 */
[----:B------:R-:W-:-:S04]  /*1300*/  FFMA R9, R0, R2, RZ ;  /* 0x0000000200097223 */ /* 0x000fc800000000ff */
[----:B------:R-:W-:-:S04]  /*1310*/  FFMA R8, R9, -R3, R2 ;  /* 0x8000000309087223 */ /* 0x000fc80000000002 */
[----:B------:R-:W-:Y:S01]  /*1320*/  FFMA R0, R0, R8, R9 ;  /* 0x0000000800007223 */ /* 0x000fe20000000009 */
[----:B-1----:R-:W-:Y:S06]  /*1330*/  @!P1 BRA `(.L_x_34) ;  /* 0x00000000000c9947 */ /* 0x002fec0003800000 */
[----:B------:R-:W-:-:S07]  /*1340*/  MOV R10, 0x1360 ;  /* 0x00001360000a7802 */ /* 0x000fce0000000f00 */
[----:B------:R-:W-:Y:S05]  /*1350*/  CALL.REL.NOINC `($__internal_2_$__cuda_sm3x_div_rn_noftz_f32_slowpath) ;  /* 0x00000000007c7944 */ /* 0x000fea0003c00000 */
[----:B------:R-:W-:-:S07]  /*1360*/  MOV R0, R2 ;  /* 0x0000000200007202 */ /* 0x000fce0000000f00 */
.L_x_34:
[----:B------:R-:W-:Y:S05]  /*1370*/  BSYNC.RECONVERGENT B0 ;  /* 0x0000000000007941 */ /* 0x000fea0003800200 */
.L_x_33:
[----:B------:R-:W0:Y:S01]  /*1380*/  LDCU UR6, c[0x0][0x3a0] ;  /* 0x00007400ff0677ac */ /* 0x000e220008000800 */
[----:B------:R-:W-:-:S04]  /*1390*/  FSEL R0, R0, 1, P3 ;  /* 0x3f80000000007808 */ /* 0x000fc80001800000 */
[----:B------:R-:W-:-:S05]  /*13a0*/  FSEL R0, R0, 1, P0 ;  /* 0x3f80000000007808 */ /* 0x000fca0000000000 */
[----:B0-----:R-:W-:-:S04]  /*13b0*/  FMUL R0, R0, UR6 ;  /* 0x0000000600007c20 */ /* 0x001fc80008400000 */
[----:B------:R-:W-:-:S05]  /*13c0*/  FFMA R7, -R7, R0, R6 ;  /* 0x0000000007077223 */ /* 0x000fca0000000106 */
[----:B------:R-:W-:Y:S01]  /*13d0*/  STG.E desc[UR4][R4.64], R7 ;  /* 0x0000000704007986 */ /* 0x000fe2000c101904 */
[----:B------:R-:W-:Y:S05]  /*13e0*/  EXIT ;  /* 0x000000000000794d */ /* 0x000fea0003800000 */
        .weak           $__internal_1_$__cuda_sm20_sqrt_rn_f32_slowpath
        .type           $__internal_1_$__cuda_sm20_sqrt_rn_f32_slowpath,@function
        .size           $__internal_1_$__cuda_sm20_sqrt_rn_f32_slowpath,($__internal_2_$__cuda_sm3x_div_rn_noftz_f32_slowpath - $__internal_1_$__cuda_sm20_sqrt_rn_f32_slowpath)
$__internal_1_$__cuda_sm20_sqrt_rn_f32_slowpath:
[----:B------:R-:W-:-:S13]  /*13f0*/  LOP3.LUT P0, RZ, R0, 0x7fffffff, RZ, 0xc0, !PT ;  /* 0x7fffffff00ff7812 */ /* 0x000fda000780c0ff */
[----:B------:R-:W-:Y:S01]  /*1400*/  @!P0 MOV R3, R0 ;  /* 0x0000000000038202 */ /* 0x000fe20000000f00 */
[----:B------:R-:W-:Y:S06]  /*1410*/  @!P0 BRA `(.L_x_35) ;  /* 0x0000000000408947 */ /* 0x000fec0003800000 */
[----:B------:R-:W-:-:S13]  /*1420*/  FSETP.GEU.FTZ.AND P0, PT, R0, RZ, PT ;  /* 0x000000ff0000720b */ /* 0x000fda0003f1e000 */
[----:B------:R-:W-:Y:S01]  /*1430*/  @!P0 IMAD.MOV.U32 R3, RZ, RZ, 0x7fffffff ;  /* 0x7fffffffff038424 */ /* 0x000fe200078e00ff */
[----:B------:R-:W-:Y:S06]  /*1440*/  @!P0 BRA `(.L_x_35) ;  /* 0x0000000000348947 */ /* 0x000fec0003800000 */
[----:B------:R-:W-:-:S13]  /*1450*/  FSETP.GTU.FTZ.AND P0, PT, |R0|, +INF , PT ;  /* 0x7f8000000000780b */ /* 0x000fda0003f1c200 */
[----:B------:R-:W-:Y:S01]  /*1460*/  @P0 FADD.FTZ R3, R0, 1 ;  /* 0x3f80000000030421 */ /* 0x000fe20000010000 */
[----:B------:R-:W-:Y:S06]  /*1470*/  @P0 BRA `(.L_x_35) ;  /* 0x0000000000280947 */ /* 0x000fec0003800000 */
[----:B------:R-:W-:-:S13]  /*1480*/  FSETP.NEU.FTZ.AND P0, PT, |R0|, +INF , PT ;  /* 0x7f8000000000780b */ /* 0x000fda0003f1d200 */
[----:B------:R-:W-:-:S04]  /*1490*/  @P0 FFMA R8, R0, 1.84467440737095516160e+19, RZ ;  /* 0x5f80000000080823 */ /* 0x000fc800000000ff */
[----:B------:R-:W0:Y:S02]  /*14a0*/  @P0 MUFU.RSQ R3, R8 ;  /* 0x0000000800030308 */ /* 0x000e240000001400 */
[----:B0-----:R-:W-:Y:S01]  /*14b0*/  @P0 FMUL.FTZ R9, R8, R3 ;  /* 0x0000000308090220 */ /* 0x001fe20000410000 */
[----:B------:R-:W-:Y:S01]  /*14c0*/  @P0 FMUL.FTZ R11, R3, 0.5 ;  /* 0x3f000000030b0820 */ /* 0x000fe20000410000 */
[----:B------:R-:W-:Y:S02]  /*14d0*/  @!P0 MOV R3, R0 ;  /* 0x0000000000038202 */ /* 0x000fe40000000f00 */
[----:B------:R-:W-:-:S04]  /*14e0*/  @P0 FADD.FTZ R10, -R9, -RZ ;  /* 0x800000ff090a0221 */ /* 0x000fc80000010100 */
[----:B------:R-:W-:-:S04]  /*14f0*/  @P0 FFMA R10, R9, R10, R8 ;  /* 0x0000000a090a0223 */ /* 0x000fc80000000008 */
[----:B------:R-:W-:-:S04]  /*1500*/  @P0 FFMA R10, R10, R11, R9 ;  /* 0x0000000b0a0a0223 */ /* 0x000fc80000000009 */
[----:B------:R-:W-:-:S07]  /*1510*/  @P0 FMUL.FTZ R3, R10, 2.3283064365386962891e-10 ;  /* 0x2f8000000a030820 */ /* 0x000fce0000410000 */
.L_x_35:
[----:B------:R-:W-:Y:S01]  /*1520*/  HFMA2 R9, -RZ, RZ, 0, 0 ;  /* 0x00000000ff097431 */ /* 0x000fe200000001ff */
[----:B------:R-:W-:-:S04]  /*1530*/  MOV R8, R12 ;  /* 0x0000000c00087202 */ /* 0x000fc80000000f00 */
[----:B------:R-:W-:Y:S05]  /*1540*/  RET.REL.NODEC R8 `(_Z16lambUpdateKernelPfPKfS_S_fffffii) ;  /* 0xffffffe808ac7950 */ /* 0x000fea0003c3ffff */
        .weak           $__internal_2_$__cuda_sm3x_div_rn_noftz_f32_slowpath
        .type           $__internal_2_$__cuda_sm3x_div_rn_noftz_f32_slowpath,@function
        .size           $__internal_2_$__cuda_sm3x_div_rn_noftz_f32_slowpath,(.L_x_166 - $__internal_2_$__cuda_sm3x_div_rn_noftz_f32_slowpath)
$__internal_2_$__cuda_sm3x_div_rn_noftz_f32_slowpath:
[----:B------:R-:W-:Y:S01]  /*1550*/  SHF.R.U32.HI R11, RZ, 0x17, R3 ;  /* 0x00000017ff0b7819 */ /* 0x000fe20000011603 */
[----:B------:R-:W-:Y:S01]  /*1560*/  BSSY.RECONVERGENT B1, `(.L_x_36) ;  /* 0x0000062000017945 */ /* 0x000fe20003800200 */
[----:B------:R-:W-:Y:S02]  /*1570*/  SHF.R.U32.HI R9, RZ, 0x17, R2 ;  /* 0x00000017ff097819 */ /* 0x000fe40000011602 */
[----:B------:R-:W-:Y:S02]  /*1580*/  LOP3.LUT R11, R11, 0xff, RZ, 0xc0, !PT ;  /* 0x000000ff0b0b7812 */ /* 0x000fe400078ec0ff */
[----:B------:R-:W-:Y:S02]  /*1590*/  LOP3.LUT R14, R9, 0xff, RZ, 0xc0, !PT ;  /* 0x000000ff090e7812 */ /* 0x000fe400078ec0ff */
[----:B------:R-:W-:Y:S02]  /*15a0*/  IADD3 R13, PT, PT, R11, -0x1, RZ ;  /* 0xffffffff0b0d7810 */ /* 0x000fe40007ffe0ff */
[----:B------:R-:W-:-:S02]  /*15b0*/  IADD3 R12, PT, PT, R14, -0x1, RZ ;  /* 0xffffffff0e0c7810 */ /* 0x000fc40007ffe0ff */
[----:B------:R-:W-:-:S04]  /*15c0*/  ISETP.GT.U32.AND P1, PT, R13, 0xfd, PT ;  /* 0x000000fd0d00780c */ /* 0x000fc80003f24070 */
[----:B------:R-:W-:-:S13]  /*15d0*/  ISETP.GT.U32.OR P1, PT, R12, 0xfd, P1 ;  /* 0x000000fd0c00780c */ /* 0x000fda0000f24470 */
[----:B------:R-:W-:Y:S01]  /*15e0*/  @!P1 MOV R9, RZ ;  /* 0x000000ff00099202 */ /* 0x000fe20000000f00 */
[----:B------:R-:W-:Y:S06]  /*15f0*/  @!P1 BRA `(.L_x_37) ;  /* 0x00000000005c9947 */ /* 0x000fec0003800000 */
        /* <DEDUP_REMOVED lines=18> */
[----:B------:R-:W-:Y:S01]  /*1720*/  @P1 MOV R9, RZ ;  /* 0x000000ff00091202 */ /* 0x000fe20000000f00 */
[----:B------:R-:W-:Y:S01]  /*1730*/  @!P1 FFMA R2, R2, 1.84467440737095516160e+19, RZ ;  /* 0x5f80000002029823 */ /* 0x000fe200000000ff */
[----:B------:R-:W-:Y:S01]  /*1740*/  @!P1 MOV R9, 0xffffffc0 ;  /* 0xffffffc000099802 */ /* 0x000fe20000000f00 */
[----:B------:R-:W-:-:S03]  /*1750*/  @!P2 FFMA R3, R3, 1.84467440737095516160e+19, RZ ;  /* 0x5f8000000303a823 */ /* 0x000fc600000000ff */
[----:B------:R-:W-:-:S07]  /*1760*/  @!P2 IADD3 R9, PT, PT, R9, 0x40, RZ ;  /* 0x000000400909a810 */ /* 0x000fce0007ffe0ff */
.L_x_37:
[----:B------:R-:W-:Y:S01]  /*1770*/  LEA R12, R11, 0xc0800000, 0x17 ;  /* 0xc08000000b0c7811 */ /* 0x000fe200078eb8ff */
[----:B------:R-:W-:Y:S04]  /*1780*/  BSSY.RECONVERGENT B2, `(.L_x_42) ;  /* 0x0000036000027945 */ /* 0x000fe80003800200 */
[----:B------:R-:W-:Y:S01]  /*1790*/  IMAD.IADD R13, R3, 0x1, -R12 ;  /* 0x00000001030d7824 */ /* 0x000fe200078e0a0c */
[----:B------:R-:W-:-:S03]  /*17a0*/  IADD3 R12, PT, PT, R14, -0x7f, RZ ;  /* 0xffffff810e0c7810 */ /* 0x000fc60007ffe0ff */
[----:B------:R-:W0:Y:S01]  /*17b0*/  MUFU.RCP R3, R13 ;  /* 0x0000000d00037308 */ /* 0x000e220000001000 */
[----:B------:R-:W-:Y:S01]  /*17c0*/  FADD.FTZ R15, -R13, -RZ ;  /* 0x800000ff0d0f7221 */ /* 0x000fe20000010100 */
[C---:B------:R-:W-:Y:S01]  /*17d0*/  IMAD R2, R12.reuse, -0x800000, R2 ;  /* 0xff8000000c027824 */ /* 0x040fe200078e0202 */
[----:B------:R-:W-:-:S04]  /*17e0*/  IADD3 R12, PT, PT, R12, 0x7f, -R11 ;  /* 0x0000007f0c0c7810 */ /* 0x000fc80007ffe80b */
[----:B------:R-:W-:Y:S01]  /*17f0*/  IADD3 R12, PT, PT, R12, R9, RZ ;  /* 0x000000090c0c7210 */ /* 0x000fe20007ffe0ff */
        /* <DEDUP_REMOVED lines=8> */
[----:B------:R-:W-:-:S04]  /*1880*/  LOP3.LUT R11, R11, 0xff, RZ, 0xc0, !PT ;  /* 0x000000ff0b0b7812 */ /* 0x000fc800078ec0ff */
[----:B------:R-:W-:-:S04]  /*1890*/  IADD3 R13, PT, PT, R11, R12, RZ ;  /* 0x0000000c0b0d7210 */ /* 0x000fc80007ffe0ff */
[----:B------:R-:W-:-:S04]  /*18a0*/  IADD3 R9, PT, PT, R13, -0x1, RZ ;  /* 0xffffffff0d097810 */ /* 0x000fc80007ffe0ff */
        /* <DEDUP_REMOVED lines=9> */
[-CC-:B------:R-:W-:Y:S01]  /*1940*/  FFMA.RZ R9, R3, R15.reuse, R16.reuse ;  /* 0x0000000f03097223 */ /* 0x180fe2000000c010 */
[----:B------:R-:W-:Y:S01]  /*1950*/  IADD3 R14, PT, PT, R13, 0x20, RZ ;  /* 0x000000200d0e7810 */ /* 0x000fe20007ffe0ff */
[-CC-:B------:R-:W-:Y:S01]  /*1960*/  FFMA.RM R12, R3, R15.reuse, R16.reuse ;  /* 0x0000000f030c7223 */ /* 0x180fe20000004010 */
[----:B------:R-:W-:Y:S02]  /*1970*/  ISETP.NE.AND P4, PT, R13, RZ, PT ;  /* 0x000000ff0d00720c */ /* 0x000fe40003f85270 */
[----:B------:R-:W-:Y:S01]  /*1980*/  LOP3.LUT R11, R9, 0x7fffff, RZ, 0xc0, !PT ;  /* 0x007fffff090b7812 */ /* 0x000fe200078ec0ff */
[----:B------:R-:W-:Y:S01]  /*1990*/  FFMA.RP R9, R3, R15, R16 ;  /* 0x0000000f03097223 */ /* 0x000fe20000008010 */
[----:B------:R-:W-:Y:S02]  /*19a0*/  ISETP.NE.AND P2, PT, R13, RZ, PT ;  /* 0x000000ff0d00720c */ /* 0x000fe40003f45270 */
[----:B------:R-:W-:Y:S02]  /*19b0*/  LOP3.LUT R11, R11, 0x800000, RZ, 0xfc, !PT ;  /* 0x008000000b0b7812 */ /* 0x000fe400078efcff */
[----:B------:R-:W-:-:S02]  /*19c0*/  IADD3 R3, PT, PT, -R13, RZ, RZ ;  /* 0x000000ff0d037210 */ /* 0x000fc40007ffe1ff */
[----:B------:R-:W-:Y:S02]  /*19d0*/  SHF.L.U32 R14, R11, R14, RZ ;  /* 0x0000000e0b0e7219 */ /* 0x000fe400000006ff */
[----:B------:R-:W-:Y:S02]  /*19e0*/  FSETP.NEU.FTZ.AND P1, PT, R9, R12, PT ;  /* 0x0000000c0900720b */ /* 0x000fe40003f3d000 */
[----:B------:R-:W-:Y:S02]  /*19f0*/  SEL R12, R3, RZ, P4 ;  /* 0x000000ff030c7207 */ /* 0x000fe40002000000 */
[----:B------:R-:W-:Y:S02]  /*1a00*/  ISETP.NE.AND P2, PT, R14, RZ, P2 ;  /* 0x000000ff0e00720c */ /* 0x000fe40001745270 */
[----:B------:R-:W-:Y:S02]  /*1a10*/  SHF.R.U32.HI R12, RZ, R12, R11 ;  /* 0x0000000cff0c7219 */ /* 0x000fe4000001160b */
[----:B------:R-:W-:-:S02]  /*1a20*/  PLOP3.LUT P1, PT, P1, P2, PT, 0xf8, 0x8f ;  /* 0x00000000008f781c */ /* 0x000fc40000f25f70 */
[----:B------:R-:W-:Y:S02]  /*1a30*/  SHF.R.U32.HI R14, RZ, 0x1, R12 ;  /* 0x00000001ff0e7819 */ /* 0x000fe4000001160c */
[----:B------:R-:W-:-:S04]  /*1a40*/  SEL R3, RZ, 0x1, !P1 ;  /* 0x00000001ff037807 */ /* 0x000fc80004800000 */
[----:B------:R-:W-:-:S04]  /*1a50*/  LOP3.LUT R3, R3, 0x1, R14, 0xf8, !PT ;  /* 0x0000000103037812 */ /* 0x000fc800078ef80e */
[----:B------:R-:W-:-:S04]  /*1a60*/  LOP3.LUT R3, R3, R12, RZ, 0xc0, !PT ;  /* 0x0000000c03037212 */ /* 0x000fc800078ec0ff */
[----:B------:R-:W-:-:S04]  /*1a70*/  IADD3 R3, PT, PT, R14, R3, RZ ;  /* 0x000000030e037210 */ /* 0x000fc80007ffe0ff */
[----:B------:R-:W-:Y:S01]  /*1a80*/  LOP3.LUT R2, R3, R2, RZ, 0xfc, !PT ;  /* 0x0000000203027212 */ /* 0x000fe200078efcff */
[----:B------:R-:W-:Y:S06]  /*1a90*/  BRA `(.L_x_45) ;  /* 0x0000000000107947 */ /* 0x000fec0003800000 */
.L_x_44:
[----:B------:R-:W-:-:S04]  /*1aa0*/  LOP3.LUT R2, R2, 0x80000000, RZ, 0xc0, !PT ;  /* 0x8000000002027812 */ /* 0x000fc800078ec0ff */
[----:B------:R-:W-:Y:S01]  /*1ab0*/  LOP3.LUT R2, R2, 0x7f800000, RZ, 0xfc, !PT ;  /* 0x7f80000002027812 */ /* 0x000fe200078efcff */
[----:B------:R-:W-:Y:S06]  /*1ac0*/  BRA `(.L_x_45) ;  /* 0x0000000000047947 */ /* 0x000fec0003800000 */
.L_x_43:
[----:B------:R-:W-:-:S07]  /*1ad0*/  LEA R2, R12, R2, 0x17 ;  /* 0x000000020c027211 */ /* 0x000fce00078eb8ff */
.L_x_45:
[----:B------:R-:W-:Y:S05]  /*1ae0*/  BSYNC.RECONVERGENT B2 ;  /* 0x0000000000027941 */ /* 0x000fea0003800200 */
.L_x_42:
[----:B------:R-:W-:Y:S05]  /*1af0*/  BRA `(.L_x_46) ;  /* 0x0000000000207947 */ /* 0x000fea0003800000 */
.L_x_41:
[----:B------:R-:W-:-:S04]  /*1b00*/  LOP3.LUT R2, R3, 0x80000000, R2, 0x48, !PT ;  /* 0x8000000003027812 */ /* 0x000fc800078e4802 */
[----:B------:R-:W-:Y:S01]  /*1b10*/  LOP3.LUT R2, R2, 0x7f800000, RZ, 0xfc, !PT ;  /* 0x7f80000002027812 */ /* 0x000fe200078efcff */
[----:B------:R-:W-:Y:S06]  /*1b20*/  BRA `(.L_x_46) ;  /* 0x0000000000147947 */ /* 0x000fec0003800000 */
.L_x_40:
[----:B------:R-:W-:Y:S01]  /*1b30*/  LOP3.LUT R2, R3, 0x80000000, R2, 0x48, !PT ;  /* 0x8000000003027812 */ /* 0x000fe200078e4802 */
[----:B------:R-:W-:Y:S06]  /*1b40*/  BRA `(.L_x_46) ;  /* 0x00000000000c7947 */ /* 0x000fec0003800000 */
.L_x_39:
[----:B------:R-:W0:Y:S01]  /*1b50*/  MUFU.RSQ R2, -QNAN ;  /* 0xffc0000000027908 */ /* 0x000e220000001400 */
[----:B------:R-:W-:Y:S05]  /*1b60*/  BRA `(.L_x_46) ;  /* 0x0000000000047947 */ /* 0x000fea0003800000 */
.L_x_38:
[----:B------:R-:W-:-:S07]  /*1b70*/  FADD.FTZ R2, R2, R3 ;  /* 0x0000000302027221 */ /* 0x000fce0000010000 */
.L_x_46:
[----:B------:R-:W-:Y:S05]  /*1b80*/  BSYNC.RECONVERGENT B1 ;  /* 0x0000000000017941 */ /* 0x000fea0003800200 */
.L_x_36:
[----:B------:R-:W-:-:S04]  /*1b90*/  HFMA2 R11, -RZ, RZ, 0, 0 ;  /* 0x00000000ff0b7431 */ /* 0x000fc800000001ff */
[----:B0-----:R-:W-:Y:S05]  /*1ba0*/  RET.REL.NODEC R10 `(_Z16lambUpdateKernelPfPKfS_S_fffffii) ;  /* 0xffffffe40a147950 */ /* 0x001fea0003c3ffff */
.L_x_47:
        /* <DEDUP_REMOVED lines=13> */
.L_x_166:


//--------------------- .text._Z20adadeltaUpdateKernelPfPKfS_S_ffi --------------------------
	.section	.text._Z20adadeltaUpdateKernelPfPKfS_S_ffi,"ax",@progbits
	.align	128
        .global         _Z20adadeltaUpdateKernelPfPKfS_S_ffi
        .type           _Z20adadeltaUpdateKernelPfPKfS_S_ffi,@function
        .size           _Z20adadeltaUpdateKernelPfPKfS_S_ffi,(.L_x_168 - _Z20adadeltaUpdateKernelPfPKfS_S_ffi)
        .other          _Z20adadeltaUpdateKernelPfPKfS_S_ffi,@"STO_CUDA_ENTRY STV_DEFAULT"
_Z20adadeltaUpdateKernelPfPKfS_S_ffi:
.text._Z20adadeltaUpdateKernelPfPKfS_S_ffi:
        /* <DEDUP_REMOVED lines=11> */
[----:B------:R-:W3:Y:S01]  /*00b0*/  LDC.64 R12, c[0x0][0x3a0] ;  /* 0x0000e800ff0c7b82 */ /* 0x000ee20000000a00 */
[----:B0-----:R-:W-:-:S05]  /*00c0*/  IMAD.WIDE R4, R2, 0x4, R4 ;  /* 0x0000000402047825 */ /* 0x001fca00078e0204 */
[----:B-1----:R-:W4:Y:S01]  /*00d0*/  LDG.E R6, desc[UR4][R4.64] ;  /* 0x0000000404067981 */ /* 0x002f22000c1e1900 */
[----:B--2---:R-:W-:-:S05]  /*00e0*/  IMAD.WIDE R8, R2, 0x4, R8 ;  /* 0x0000000402087825 */ /* 0x004fca00078e0208 */
[----:B------:R-:W2:Y:S01]  /*00f0*/  LDG.E R3, desc[UR4][R8.64] ;  /* 0x0000000408037981 */ /* 0x000ea2000c1e1900 */
[----:B------:R-:W-:Y:S01]  /*0100*/  BSSY.RECONVERGENT B0, `(.L_x_48) ;  /* 0x0000014000007945 */ /* 0x000fe20003800200 */
[----:B---3--:R-:W-:-:S04]  /*0110*/  FADD R7, -R12, 1 ;  /* 0x3f8000000c077421 */ /* 0x008fc80000000100 */
[----:B----4-:R-:W-:-:S04]  /*0120*/  FMUL R11, R6, R7 ;  /* 0x00000007060b7220 */ /* 0x010fc80000400000 */
[----:B------:R-:W-:-:S04]  /*0130*/  FMUL R0, R6, R11 ;  /* 0x0000000b06007220 */ /* 0x000fc80000400000 */
[----:B--2---:R-:W-:-:S04]  /*0140*/  FFMA R0, R3, R12, R0 ;  /* 0x0000000c03007223 */ /* 0x004fc80000000000 */
[----:B------:R-:W-:Y:S01]  /*0150*/  FADD R3, R0, R13 ;  /* 0x0000000d00037221 */ /* 0x000fe20000000000 */
[----:B------:R0:W-:Y:S03]  /*0160*/  STG.E desc[UR4][R8.64], R0 ;  /* 0x0000000008007986 */ /* 0x0001e6000c101904 */
[----:B------:R-:W-:Y:S01]  /*0170*/  VIADD R10, R3, 0xf3000000 ;  /* 0xf3000000030a7836 */ /* 0x000fe20000000000 */
[----:B------:R0:W1:Y:S04]  /*0180*/  MUFU.RSQ R4, R3 ;  /* 0x0000000300047308 */ /* 0x0000680000001400 */
[----:B------:R-:W-:-:S13]  /*0190*/  ISETP.GT.U32.AND P0, PT, R10, 0x727fffff, PT ;  /* 0x727fffff0a00780c */ /* 0x000fda0003f04070 */
[----:B01----:R-:W-:Y:S05]  /*01a0*/  @!P0 BRA `(.L_x_49) ;  /* 0x0000000000148947 */ /* 0x003fea0003800000 */
[----:B------:R-:W-:Y:S01]  /*01b0*/  IMAD.MOV.U32 R0, RZ, RZ, R3 ;  /* 0x000000ffff007224 */ /* 0x000fe200078e0003 */
[----:B------:R-:W-:-:S07]  /*01c0*/  MOV R13, 0x1e0 ;  /* 0x000001e0000d7802 */ /* 0x000fce0000000f00 */
[----:B------:R-:W-:Y:S05]  /*01d0*/  CALL.REL.NOINC `($__internal_3_$__cuda_sm20_sqrt_rn_f32_slowpath) ;  /* 0x0000000000d47944 */ /* 0x000fea0003c00000 */
[----:B------:R-:W-:Y:S01]  /*01e0*/  MOV R3, R0 ;  /* 0x0000000000037202 */ /* 0x000fe20000000f00 */
[----:B------:R-:W-:Y:S06]  /*01f0*/  BRA `(.L_x_50) ;  /* 0x0000000000107947 */ /* 0x000fec0003800000 */
.L_x_49:
[----:B------:R-:W-:Y:S01]  /*0200*/  FMUL.FTZ R0, R3, R4 ;  /* 0x0000000403007220 */ /* 0x000fe20000410000 */
[----:B------:R-:W-:-:S03]  /*0210*/  FMUL.FTZ R4, R4, 0.5 ;  /* 0x3f00000004047820 */ /* 0x000fc60000410000 */
[----:B------:R-:W-:-:S04]  /*0220*/  FFMA R3, -R0, R0, R3 ;  /* 0x0000000000037223 */ /* 0x000fc80000000103 */
[----:B------:R-:W-:-:S07]  /*0230*/  FFMA R3, R3, R4, R0 ;  /* 0x0000000403037223 */ /* 0x000fce0000000000 */
.L_x_50:
[----:B------:R-:W-:Y:S05]  /*0240*/  BSYNC.RECONVERGENT B0 ;  /* 0x0000000000007941 */ /* 0x000fea0003800200 */
.L_x_48:
[----:B------:R-:W0:Y:S01]  /*0250*/  LDC.64 R4, c[0x0][0x398] ;  /* 0x0000e600ff047b82 */ /* 0x000e220000000a00 */
[----:B------:R-:W1:Y:S01]  /*0260*/  LDCU UR6, c[0x0][0x3a4] ;  /* 0x00007480ff0677ac */ /* 0x000e620008000800 */
[----:B0-----:R-:W-:-:S05]  /*0270*/  IMAD.WIDE R4, R2, 0x4, R4 ;  /* 0x0000000402047825 */ /* 0x001fca00078e0204 */
[----:B------:R-:W1:Y:S01]  /*0280*/  LDG.E R0, desc[UR4][R4.64] ;  /* 0x0000000404007981 */ /* 0x000e62000c1e1900 */
[----:B------:R-:W-:Y:S01]  /*0290*/  BSSY.RECONVERGENT B0, `(.L_x_51) ;  /* 0x000000e000007945 */ /* 0x000fe20003800200 */
[----:B-1----:R-:W-:-:S04]  /*02a0*/  FADD R0, R0, UR6 ;  /* 0x0000000600007e21 */ /* 0x002fc80008000000 */
[----:B------:R-:W-:Y:S01]  /*02b0*/  VIADD R8, R0, 0xf3000000 ;  /* 0xf300000000087836 */ /* 0x000fe20000000000 */
[----:B------:R0:W1:Y:S04]  /*02c0*/  MUFU.RSQ R9, R0 ;  /* 0x0000000000097308 */ /* 0x0000680000001400 */
[----:B------:R-:W-:-:S13]  /*02d0*/  ISETP.GT.U32.AND P0, PT, R8, 0x727fffff, PT ;  /* 0x727fffff0800780c */ /* 0x000fda0003f04070 */
[----:B01----:R-:W-:Y:S05]  /*02e0*/  @!P0 BRA `(.L_x_52) ;  /* 0x0000000000108947 */ /* 0x003fea0003800000 */
[----:B------:R-:W-:-:S07]  /*02f0*/  MOV R13, 0x310 ;  /* 0x00000310000d7802 */ /* 0x000fce0000000f00 */
[----:B------:R-:W-:Y:S05]  /*0300*/  CALL.REL.NOINC `($__internal_3_$__cuda_sm20_sqrt_rn_f32_slowpath) ;  /* 0x0000000000887944 */ /* 0x000fea0003c00000 */
[----:B------:R-:W-:Y:S01]  /*0310*/  IMAD.MOV.U32 R8, RZ, RZ, R0 ;  /* 0x000000ffff087224 */ /* 0x000fe200078e0000 */
[----:B------:R-:W-:Y:S06]  /*0320*/  BRA `(.L_x_53) ;  /* 0x0000000000107947 */ /* 0x000fec0003800000 */
.L_x_52:
[----:B------:R-:W-:Y:S01]  /*0330*/  FMUL.FTZ R11, R0, R9 ;  /* 0x00000009000b7220 */ /* 0x000fe20000410000 */
[----:B------:R-:W-:-:S03]  /*0340*/  FMUL.FTZ R8, R9, 0.5 ;  /* 0x3f00000009087820 */ /* 0x000fc60000410000 */
[----:B------:R-:W-:-:S04]  /*0350*/  FFMA R0, -R11, R11, R0 ;  /* 0x0000000b0b007223 */ /* 0x000fc80000000100 */
[----:B------:R-:W-:-:S07]  /*0360*/  FFMA R8, R0, R8, R11 ;  /* 0x0000000800087223 */ /* 0x000fce000000000b */
.L_x_53:
[----:B------:R-:W-:Y:S05]  /*0370*/  BSYNC.RECONVERGENT B0 ;  /* 0x0000000000007941 */ /* 0x000fea0003800200 */
.L_x_51:
[----:B------:R-:W0:Y:S01]  /*0380*/  MUFU.RCP R0, R3 ;  /* 0x0000000300007308 */ /* 0x000e220000001000 */
[----:B------:R-:W-:Y:S07]  /*0390*/  BSSY.RECONVERGENT B0, `(.L_x_54) ;  /* 0x000000c000007945 */ /* 0x000fee0003800200 */
[----:B------:R-:W1:Y:S01]  /*03a0*/  FCHK P0, R8, R3 ;  /* 0x0000000308007302 */ /* 0x000e620000000000 */
[----:B0-----:R-:W-:-:S04]  /*03b0*/  FFMA R9, R0, -R3, 1 ;  /* 0x3f80000000097423 */ /* 0x001fc80000000803 */
[----:B------:R-:W-:-:S04]  /*03c0*/  FFMA R0, R0, R9, R0 ;  /* 0x0000000900007223 */ /* 0x000fc80000000000 */
[----:B------:R-:W-:-:S04]  /*03d0*/  FFMA R9, R0, R8, RZ ;  /* 0x0000000800097223 */ /* 0x000fc800000000ff */
[----:B------:R-:W-:-:S04]  /*03e0*/  FFMA R10, R9, -R3, R8 ;  /* 0x80000003090a7223 */ /* 0x000fc80000000008 */
[----:B------:R-:W-:Y:S01]  /*03f0*/  FFMA R11, R0, R10, R9 ;  /* 0x0000000a000b7223 */ /* 0x000fe20000000009 */
[----:B-1----:R-:W-:Y:S06]  /*0400*/  @!P0 BRA `(.L_x_55) ;  /* 0x0000000000108947 */ /* 0x002fec0003800000 */
[----:B------:R-:W-:Y:S02]  /*0410*/  MOV R0, R8 ;  /* 0x0000000800007202 */ /* 0x000fe40000000f00 */
[----:B------:R-:W-:-:S07]  /*0420*/  MOV R8, 0x440 ;  /* 0x0000044000087802 */ /* 0x000fce0000000f00 */
[----:B------:R-:W-:Y:S05]  /*0430*/  CALL.REL.NOINC `($__internal_4_$__cuda_sm3x_div_rn_noftz_f32_slowpath) ;  /* 0x0000000000987944 */ /* 0x000fea0003c00000 */
[----:B------:R-:W-:-:S07]  /*0440*/  IMAD.MOV.U32 R11, RZ, RZ, R0 ;  /* 0x000000ffff0b7224 */ /* 0x000fce00078e0000 */
.L_x_55:
[----:B------:R-:W-:Y:S05]  /*0450*/  BSYNC.RECONVERGENT B0 ;  /* 0x0000000000007941 */ /* 0x000fea0003800200 */
.L_x_54:
[----:B------:R-:W0:Y:S01]  /*0460*/  LDC.64 R8, c[0x0][0x380] ;  /* 0x0000e000ff087b82 */ /* 0x000e220000000a00 */
[----:B------:R-:W-:Y:S01]  /*0470*/  FMUL R6, R6, R11 ;  /* 0x0000000b06067220 */ /* 0x000fe20000400000 */
[----:B------:R-:W1:Y:S01]  /*0480*/  LDCU UR6, c[0x0][0x3a0] ;  /* 0x00007400ff0677ac */ /* 0x000e620008000800 */
[----:B0-----:R-:W-:-:S05]  /*0490*/  IMAD.WIDE R2, R2, 0x4, R8 ;  /* 0x0000000402027825 */ /* 0x001fca00078e0208 */
[----:B------:R-:W2:Y:S01]  /*04a0*/  LDG.E R9, desc[UR4][R2.64] ;  /* 0x0000000402097981 */ /* 0x000ea2000c1e1900 */
[----:B------:R-:W-:Y:S01]  /*04b0*/  FMUL R7, R7, R6 ;  /* 0x0000000607077220 */ /* 0x000fe20000400000 */
[----:B--2---:R-:W-:-:S05]  /*04c0*/  FADD R9, -R6, R9 ;  /* 0x0000000906097221 */ /* 0x004fca0000000100 */
[----:B------:R-:W-:Y:S04]  /*04d0*/  STG.E desc[UR4][R2.64], R9 ;  /* 0x0000000902007986 */ /* 0x000fe8000c101904 */
[----:B------:R-:W1:Y:S01]  /*04e0*/  LDG.E R0, desc[UR4][R4.64] ;  /* 0x0000000404007981 */ /* 0x000e62000c1e1900 */
[----:B------:R-:W-:-:S04]  /*04f0*/  FMUL R7, R6, R7 ;  /* 0x0000000706077220 */ /* 0x000fc80000400000 */
[----:B-1----:R-:W-:-:S05]  /*0500*/  FFMA R7, R0, UR6, R7 ;  /* 0x0000000600077c23 */ /* 0x002fca0008000007 */
[----:B------:R-:W-:Y:S01]  /*0510*/  STG.E desc[UR4][R4.64], R7 ;  /* 0x0000000704007986 */ /* 0x000fe2000c101904 */
[----:B------:R-:W-:Y:S05]  /*0520*/  EXIT ;  /* 0x000000000000794d */ /* 0x000fea0003800000 */
        .weak           $__internal_3_$__cuda_sm20_sqrt_rn_f32_slowpath
        .type           $__internal_3_$__cuda_sm20_sqrt_rn_f32_slowpath,@function
        .size           $__internal_3_$__cuda_sm20_sqrt_rn_f32_slowpath,($__internal_4_$__cuda_sm3x_div_rn_noftz_f32_slowpath - $__internal_3_$__cuda_sm20_sqrt_rn_f32_slowpath)
$__internal_3_$__cuda_sm20_sqrt_rn_f32_slowpath:
[----:B------:R-:W-:-:S13]  /*0530*/  LOP3.LUT P0, RZ, R0, 0x7fffffff, RZ, 0xc0, !PT ;  /* 0x7fffffff00ff7812 */ /* 0x000fda000780c0ff */
[----:B------:R-:W-:Y:S01]  /*0540*/  @!P0 IMAD.MOV.U32 R8, RZ, RZ, R0 ;  /* 0x000000ffff088224 */ /* 0x000fe200078e0000 */
[----:B------:R-:W-:Y:S06]  /*0550*/  @!P0 BRA `(.L_x_56) ;  /* 0x0000000000408947 */ /* 0x000fec0003800000 */
[----:B------:R-:W-:-:S13]  /*0560*/  FSETP.GEU.FTZ.AND P0, PT, R0, RZ, PT ;  /* 0x000000ff0000720b */ /* 0x000fda0003f1e000 */
[----:B------:R-:W-:Y:S01]  /*0570*/  @!P0 MOV R8, 0x7fffffff ;  /* 0x7fffffff00088802 */ /* 0x000fe20000000f00 */
        /* <DEDUP_REMOVED lines=9> */
[----:B------:R-:W-:Y:S02]  /*0610*/  @!P0 IMAD.MOV.U32 R8, RZ, RZ, R0 ;  /* 0x000000ffff088224 */ /* 0x000fe400078e0000 */
[----:B------:R-:W-:-:S04]  /*0620*/  @P0 FADD.FTZ R11, -R10, -RZ ;  /* 0x800000ff0a0b0221 */ /* 0x000fc80000010100 */
[----:B------:R-:W-:-:S04]  /*0630*/  @P0 FFMA R11, R10, R11, R9 ;  /* 0x0000000b0a0b0223 */ /* 0x000fc80000000009 */
[----:B------:R-:W-:-:S04]  /*0640*/  @P0 FFMA R11, R11, R12, R10 ;  /* 0x0000000c0b0b0223 */ /* 0x000fc8000000000a */
[----:B------:R-:W-:-:S07]  /*0650*/  @P0 FMUL.FTZ R8, R11, 2.3283064365386962891e-10 ;  /* 0x2f8000000b080820 */ /* 0x000fce0000410000 */
.L_x_56:
[----:B------:R-:W-:Y:S01]  /*0660*/  HFMA2 R9, -RZ, RZ, 0, 0 ;  /* 0x00000000ff097431 */ /* 0x000fe200000001ff */
[----:B------:R-:W-:Y:S01]  /*0670*/  MOV R0, R8 ;  /* 0x0000000800007202 */ /* 0x000fe20000000f00 */
[----:B------:R-:W-:-:S04]  /*0680*/  IMAD.MOV.U32 R8, RZ, RZ, R13 ;  /* 0x000000ffff087224 */ /* 0x000fc800078e000d */
[----:B------:R-:W-:Y:S05]  /*0690*/  RET.REL.NODEC R8 `(_Z20adadeltaUpdateKernelPfPKfS_S_ffi) ;  /* 0xfffffff808587950 */ /* 0x000fea0003c3ffff */
        .weak           $__internal_4_$__cuda_sm3x_div_rn_noftz_f32_slowpath
        .type           $__internal_4_$__cuda_sm3x_div_rn_noftz_f32_slowpath,@function
        .size           $__internal_4_$__cuda_sm3x_div_rn_noftz_f32_slowpath,(.L_x_168 - $__internal_4_$__cuda_sm3x_div_rn_noftz_f32_slowpath)
$__internal_4_$__cuda_sm3x_div_rn_noftz_f32_slowpath:
[----:B------:R-:W-:Y:S01]  /*06a0*/  SHF.R.U32.HI R10, RZ, 0x17, R3 ;  /* 0x00000017ff0a7819 */ /* 0x000fe20000011603 */
[----:B------:R-:W-:Y:S01]  /*06b0*/  BSSY.RECONVERGENT B1, `(.L_x_57) ;  /* 0x0000062000017945 */ /* 0x000fe20003800200 */
[----:B------:R-:W-:Y:S02]  /*06c0*/  SHF.R.U32.HI R9, RZ, 0x17, R0 ;  /* 0x00000017ff097819 */ /* 0x000fe40000011600 */
[----:B------:R-:W-:Y:S02]  /*06d0*/  LOP3.LUT R14, R10, 0xff, RZ, 0xc0, !PT ;  /* 0x000000ff0a0e7812 */ /* 0x000fe400078ec0ff */
[----:B------:R-:W-:-:S03]  /*06e0*/  LOP3.LUT R12, R9, 0xff, RZ, 0xc0, !PT ;  /* 0x000000ff090c7812 */ /* 0x000fc600078ec0ff */
[----:B------:R-:W-:Y:S01]  /*06f0*/  VIADD R11, R14, 0xffffffff ;  /* 0xffffffff0e0b7836 */ /* 0x000fe20000000000 */
[----:B------:R-:W-:-:S04]  /*0700*/  IADD3 R10, PT, PT, R12, -0x1, RZ ;  /* 0xffffffff0c0a7810 */ /* 0x000fc80007ffe0ff */
[----:B------:R-:W-:-:S04]  /*0710*/  ISETP.GT.U32.AND P0, PT, R11, 0xfd, PT ;  /* 0x000000fd0b00780c */ /* 0x000fc80003f04070 */
[----:B------:R-:W-:-:S13]  /*0720*/  ISETP.GT.U32.OR P0, PT, R10, 0xfd, P0 ;  /* 0x000000fd0a00780c */ /* 0x000fda0000704470 */
[----:B------:R-:W-:Y:S01]  /*0730*/  @!P0 IMAD.MOV.U32 R9, RZ, RZ, RZ ;  /* 0x000000ffff098224 */ /* 0x000fe200078e00ff */
        /* <DEDUP_REMOVED lines=20> */
[----:B------:R-:W-:Y:S02]  /*0880*/  @!P0 IMAD.MOV.U32 R9, RZ, RZ, -0x40 ;  /* 0xffffffc0ff098424 */ /* 0x000fe400078e00ff */
[----:B------:R-:W-:Y:S01]  /*0890*/  @!P0 FFMA R0, R0, 1.84467440737095516160e+19, RZ ;  /* 0x5f80000000008823 */ /* 0x000fe200000000ff */
[----:B------:R-:W-:Y:S02]  /*08a0*/  @!P1 FFMA R3, R3, 1.84467440737095516160e+19, RZ ;  /* 0x5f80000003039823 */ /* 0x000fe400000000ff */
[----:B------:R-:W-:-:S07]  /*08b0*/  @!P1 IADD3 R9, PT, PT, R9, 0x40, RZ ;  /* 0x0000004009099810 */ /* 0x000fce0007ffe0ff */
.L_x_58:
[----:B------:R-:W-:Y:S01]  /*08c0*/  LEA R10, R14, 0xc0800000, 0x17 ;  /* 0xc08000000e0a7811 */ /* 0x000fe200078eb8ff */
[----:B------:R-:W-:Y:S04]  /*08d0*/  BSSY.RECONVERGENT B2, `(.L_x_63) ;  /* 0x0000036000027945 */ /* 0x000fe80003800200 */
[----:B------:R-:W-:Y:S01]  /*08e0*/  IMAD.IADD R10, R3, 0x1, -R10 ;  /* 0x00000001030a7824 */ /* 0x000fe200078e0a0a */
[----:B------:R-:W-:-:S03]  /*08f0*/  IADD3 R3, PT, PT, R12, -0x7f, RZ ;  /* 0xffffff810c037810 */ /* 0x000fc60007ffe0ff */
[----:B------:R0:W1:Y:S01]  /*0900*/  MUFU.RCP R11, R10 ;  /* 0x0000000a000b7308 */ /* 0x0000620000001000 */
[----:B------:R-:W-:Y:S01]  /*0910*/  FADD.FTZ R13, -R10, -RZ ;  /* 0x800000ff0a0d7221 */ /* 0x000fe20000010100 */
[C---:B------:R-:W-:Y:S01]  /*0920*/  IMAD R0, R3.reuse, -0x800000, R0 ;  /* 0xff80000003007824 */ /* 0x040fe200078e0200 */
[----:B0-----:R-:W-:-:S05]  /*0930*/  IADD3 R10, PT, PT, R3, 0x7f, -R14 ;  /* 0x0000007f030a7810 */ /* 0x001fca0007ffe80e */
[----:B------:R-:W-:Y:S02]  /*0940*/  IMAD.IADD R10, R10, 0x1, R9 ;  /* 0x000000010a0a7824 */ /* 0x000fe400078e0209 */
[----:B-1----:R-:W-:-:S04]  /*0950*/  FFMA R12, R11, R13, 1 ;  /* 0x3f8000000b0c7423 */ /* 0x002fc8000000000d */
        /* <DEDUP_REMOVED lines=8> */
[----:B------:R-:W-:-:S05]  /*09e0*/  IADD3 R13, PT, PT, R3, R10, RZ ;  /* 0x0000000a030d7210 */ /* 0x000fca0007ffe0ff */
        /* <DEDUP_REMOVED lines=16> */
[----:B------:R-:W-:Y:S01]  /*0af0*/  IADD3 R12, PT, PT, R13, 0x20, RZ ;  /* 0x000000200d0c7810 */ /* 0x000fe20007ffe0ff */
[----:B------:R-:W-:Y:S01]  /*0b00*/  IMAD.MOV R11, RZ, RZ, -R13 ;  /* 0x000000ffff0b7224 */ /* 0x000fe200078e0a0d */
[----:B------:R-:W-:-:S02]  /*0b10*/  LOP3.LUT R9, R9, 0x800000, RZ, 0xfc, !PT ;  /* 0x0080000009097812 */ /* 0x000fc400078efcff */
[----:B------:R-:W-:Y:S02]  /*0b20*/  FSETP.NEU.FTZ.AND P0, PT, R3, R10, PT ;  /* 0x0000000a0300720b */ /* 0x000fe40003f1d000 */
[----:B------:R-:W-:Y:S02]  /*0b30*/  SHF.L.U32 R12, R9, R12, RZ ;  /* 0x0000000c090c7219 */ /* 0x000fe400000006ff */
        /* <DEDUP_REMOVED lines=11> */
.L_x_65:
[----:B------:R-:W-:-:S04]  /*0bf0*/  LOP3.LUT R0, R0, 0x80000000, RZ, 0xc0, !PT ;  /* 0x8000000000007812 */ /* 0x000fc800078ec0ff */
[----:B------:R-:W-:Y:S01]  /*0c00*/  LOP3.LUT R0, R0, 0x7f800000, RZ, 0xfc, !PT ;  /* 0x7f80000000007812 */ /* 0x000fe200078efcff */
[----:B------:R-:W-:Y:S06]  /*0c10*/  BRA `(.L_x_66) ;  /* 0x0000000000047947 */ /* 0x000fec0003800000 */
.L_x_64:
[----:B------:R-:W-:-:S07]  /*0c20*/  IMAD R0, R10, 0x800000, R0 ;  /* 0x008000000a007824 */ /* 0x000fce00078e0200 */
.L_x_66:
[----:B------:R-:W-:Y:S05]  /*0c30*/  BSYNC.RECONVERGENT B2 ;  /* 0x0000000000027941 */ /* 0x000fea0003800200 */
.L_x_63:
[----:B------:R-:W-:Y:S05]  /*0c40*/  BRA `(.L_x_67) ;  /* 0x0000000000207947 */ /* 0x000fea0003800000 */
.L_x_62:
[----:B------:R-:W-:-:S04]  /*0c50*/  LOP3.LUT R0, R3, 0x80000000, R0, 0x48, !PT ;  /* 0x8000000003007812 */ /* 0x000fc800078e4800 */
[----:B------:R-:W-:Y:S01]  /*0c60*/  LOP3.LUT R0, R0, 0x7f800000, RZ, 0xfc, !PT ;  /* 0x7f80000000007812 */ /* 0x000fe200078efcff */
[----:B------:R-:W-:Y:S06]  /*0c70*/  BRA `(.L_x_67) ;  /* 0x0000000000147947 */ /* 0x000fec0003800000 */
.L_x_61:
[----:B------:R-:W-:Y:S01]  /*0c80*/  LOP3.LUT R0, R3, 0x80000000, R0, 0x48, !PT ;  /* 0x8000000003007812 */ /* 0x000fe200078e4800 */
[----:B------:R-:W-:Y:S06]  /*0c90*/  BRA `(.L_x_67) ;  /* 0x00000000000c7947 */ /* 0x000fec0003800000 */
.L_x_60:
[----:B------:R-:W0:Y:S01]  /*0ca0*/  MUFU.RSQ R0, -QNAN ;  /* 0xffc0000000007908 */ /* 0x000e220000001400 */
[----:B------:R-:W-:Y:S05]  /*0cb0*/  BRA `(.L_x_67) ;  /* 0x0000000000047947 */ /* 0x000fea0003800000 */
.L_x_59:
[----:B------:R-:W-:-:S07]  /*0cc0*/  FADD.FTZ R0, R0, R3 ;  /* 0x0000000300007221 */ /* 0x000fce0000010000 */
.L_x_67:
[----:B------:R-:W-:Y:S05]  /*0cd0*/  BSYNC.RECONVERGENT B1 ;  /* 0x0000000000017941 */ /* 0x000fea0003800200 */
.L_x_57:
[----:B------:R-:W-:-:S04]  /*0ce0*/  HFMA2 R9, -RZ, RZ, 0, 0 ;  /* 0x00000000ff097431 */ /* 0x000fc800000001ff */
[----:B0-----:R-:W-:Y:S05]  /*0cf0*/  RET.REL.NODEC R8 `(_Z20adadeltaUpdateKernelPfPKfS_S_ffi) ;  /* 0xfffffff008c07950 */ /* 0x001fea0003c3ffff */
.L_x_68:
        /* <DEDUP_REMOVED lines=16> */
.L_x_168:


//--------------------- .text._Z19adagradUpdateKernelPfPKfS_fffi --------------------------
	.section	.text._Z19adagradUpdateKernelPfPKfS_fffi,"ax",@progbits
	.align	128
        .global         _Z19adagradUpdateKernelPfPKfS_fffi
        .type           _Z19adagradUpdateKernelPfPKfS_fffi,@function
        .size           _Z19adagradUpdateKernelPfPKfS_fffi,(.L_x_170 - _Z19adagradUpdateKernelPfPKfS_fffi)
        .other          _Z19adagradUpdateKernelPfPKfS_fffi,@"STO_CUDA_ENTRY STV_DEFAULT"
_Z19adagradUpdateKernelPfPKfS_fffi:
.text._Z19adagradUpdateKernelPfPKfS_fffi:
        /* <DEDUP_REMOVED lines=8> */
[----:B------:R-:W0:Y:S01]  /*0080*/  LDCU UR6, c[0x0][0x3a0] ;  /* 0x00007400ff0677ac */ /* 0x000e220008000800 */
[----:B------:R-:W1:Y:S01]  /*0090*/  LDC.64 R2, c[0x0][0x388] ;  /* 0x0000e200ff027b82 */ /* 0x000e620000000a00 */
[----:B------:R-:W2:Y:S07]  /*00a0*/  LDCU.64 UR4, c[0x0][0x358] ;  /* 0x00006b00ff0477ac */ /* 0x000eae0008000a00 */
[----:B------:R-:W3:Y:S08]  /*00b0*/  LDC.64 R4, c[0x0][0x380] ;  /* 0x0000e000ff047b82 */ /* 0x000ef00000000a00 */
[----:B------:R-:W4:Y:S01]  /*00c0*/  LDC.64 R6, c[0x0][0x390] ;  /* 0x0000e400ff067b82 */ /* 0x000f220000000a00 */
[----:B0-----:R-:W-:Y:S01]  /*00d0*/  FSETP.NEU.AND P0, PT, RZ, UR6, PT ;  /* 0x00000006ff007c0b */ /* 0x001fe2000bf0d000 */
[----:B-1----:R-:W-:-:S05]  /*00e0*/  IMAD.WIDE R2, R9, 0x4, R2 ;  /* 0x0000000409027825 */ /* 0x002fca00078e0202 */
[----:B--2---:R-:W2:Y:S01]  /*00f0*/  LDG.E R0, desc[UR4][R2.64] ;  /* 0x0000000402007981 */ /* 0x004ea2000c1e1900 */
[----:B---3--:R-:W-:-:S04]  /*0100*/  IMAD.WIDE R4, R9, 0x4, R4 ;  /* 0x0000000409047825 */ /* 0x008fc800078e0204 */
[----:B----4-:R-:W-:Y:S02]  /*0110*/  IMAD.WIDE R6, R9, 0x4, R6 ;  /* 0x0000000409067825 */ /* 0x010fe400078e0206 */
[----:B------:R-:W2:Y:S04]  /*0120*/  @P0 LDG.E R9, desc[UR4][R4.64] ;  /* 0x0000000404090981 */ /* 0x000ea8000c1e1900 */
[----:B------:R-:W3:Y:S01]  /*0130*/  LDG.E R11, desc[UR4][R6.64] ;  /* 0x00000004060b7981 */ /* 0x000ee2000c1e1900 */
[----:B------:R-:W-:Y:S01]  /*0140*/  BSSY.RECONVERGENT B0, `(.L_x_69) ;  /* 0x0000012000007945 */ /* 0x000fe20003800200 */
[----:B--2---:R-:W-:Y:S01]  /*0150*/  @P0 FFMA R0, R9, UR6, R0 ;  /* 0x0000000609000c23 */ /* 0x004fe20008000000 */
[----:B------:R-:W0:Y:S03]  /*0160*/  LDCU UR6, c[0x0][0x398] ;  /* 0x00007300ff0677ac */ /* 0x000e260008000800 */
[----:B---3--:R-:W-:-:S04]  /*0170*/  FFMA R11, R0, R0, R11 ;  /* 0x00000000000b7223 */ /* 0x008fc8000000000b */
[----:B------:R-:W-:Y:S01]  /*0180*/  VIADD R8, R11, 0xf3000000 ;  /* 0xf30000000b087836 */ /* 0x000fe20000000000 */
[----:B------:R1:W-:Y:S01]  /*0190*/  STG.E desc[UR4][R6.64], R11 ;  /* 0x0000000b06007986 */ /* 0x0003e2000c101904 */
[----:B------:R1:W2:Y:S03]  /*01a0*/  MUFU.RSQ R10, R11 ;  /* 0x0000000b000a7308 */ /* 0x0002a60000001400 */
[----:B------:R-:W-:Y:S01]  /*01b0*/  ISETP.GT.U32.AND P0, PT, R8, 0x727fffff, PT ;  /* 0x727fffff0800780c */ /* 0x000fe20003f04070 */
[----:B0-----:R-:W-:-:S12]  /*01c0*/  FMUL R0, R0, UR6 ;  /* 0x0000000600007c20 */ /* 0x001fd80008400000 */
[----:B-1----:R-:W-:Y:S05]  /*01d0*/  @!P0 BRA `(.L_x_70) ;  /* 0x0000000000108947 */ /* 0x002fea0003800000 */
[----:B--2---:R-:W-:-:S07]  /*01e0*/  MOV R10, 0x200 ;  /* 0x00000200000a7802 */ /* 0x004fce0000000f00 */
[----:B------:R-:W-:Y:S05]  /*01f0*/  CALL.REL.NOINC `($__internal_5_$__cuda_sm20_sqrt_rn_f32_slowpath) ;  /* 0x0000000000687944 */ /* 0x000fea0003c00000 */
[----:B------:R-:W-:Y:S01]  /*0200*/  IMAD.MOV.U32 R2, RZ, RZ, R6 ;  /* 0x000000ffff027224 */ /* 0x000fe200078e0006 */
[----:B------:R-:W-:Y:S06]  /*0210*/  BRA `(.L_x_71) ;  /* 0x0000000000107947 */ /* 0x000fec0003800000 */
.L_x_70:
[----:B--2---:R-:W-:Y:S01]  /*0220*/  FMUL.FTZ R2, R11, R10 ;  /* 0x0000000a0b027220 */ /* 0x004fe20000410000 */
[----:B------:R-:W-:-:S03]  /*0230*/  FMUL.FTZ R6, R10, 0.5 ;  /* 0x3f0000000a067820 */ /* 0x000fc60000410000 */
[----:B------:R-:W-:-:S04]  /*0240*/  FFMA R3, -R2, R2, R11 ;  /* 0x0000000202037223 */ /* 0x000fc8000000010b */
[----:B------:R-:W-:-:S07]  /*0250*/  FFMA R2, R3, R6, R2 ;  /* 0x0000000603027223 */ /* 0x000fce0000000002 */
.L_x_71:
[----:B------:R-:W-:Y:S05]  /*0260*/  BSYNC.RECONVERGENT B0 ;  /* 0x0000000000007941 */ /* 0x000fea0003800200 */
.L_x_69:
        /* <DEDUP_REMOVED lines=11> */
[----:B------:R-:W-:-:S07]  /*0320*/  MOV R2, 0x340 ;  /* 0x0000034000027802 */ /* 0x000fce0000000f00 */
[----:B------:R-:W-:Y:S05]  /*0330*/  CALL.REL.NOINC `($__internal_6_$__cuda_sm3x_div_rn_noftz_f32_slowpath) ;  /* 0x0000000000787944 */ /* 0x000fea0003c00000 */
[----:B------:R-:W-:-:S07]  /*0340*/  IMAD.MOV.U32 R2, RZ, RZ, R0 ;  /* 0x000000ffff027224 */ /* 0x000fce00078e0000 */
.L_x_73:
[----:B------:R-:W-:Y:S05]  /*0350*/  BSYNC.RECONVERGENT B0 ;  /* 0x0000000000007941 */ /* 0x000fea0003800200 */
.L_x_72:
[----:B------:R-:W2:Y:S02]  /*0360*/  LDG.E R3, desc[UR4][R4.64] ;  /* 0x0000000404037981 */ /* 0x000ea4000c1e1900 */
[----:B--2---:R-:W-:-:S05]  /*0370*/  FADD R3, R3, -R2 ;  /* 0x8000000203037221 */ /* 0x004fca0000000000 */
[----:B------:R-:W-:Y:S01]  /*0380*/  STG.E desc[UR4][R4.64], R3 ;  /* 0x0000000304007986 */ /* 0x000fe2000c101904 */
[----:B------:R-:W-:Y:S05]  /*0390*/  EXIT ;  /* 0x000000000000794d */ /* 0x000fea0003800000 */
        .weak           $__internal_5_$__cuda_sm20_sqrt_rn_f32_slowpath
        .type           $__internal_5_$__cuda_sm20_sqrt_rn_f32_slowpath,@function
        .size           $__internal_5_$__cuda_sm20_sqrt_rn_f32_slowpath,($__internal_6_$__cuda_sm3x_div_rn_noftz_f32_slowpath - $__internal_5_$__cuda_sm20_sqrt_rn_f32_slowpath)
$__internal_5_$__cuda_sm20_sqrt_rn_f32_slowpath:
[----:B------:R-:W-:-:S13]  /*03a0*/  LOP3.LUT P0, RZ, R11, 0x7fffffff, RZ, 0xc0, !PT ;  /* 0x7fffffff0bff7812 */ /* 0x000fda000780c0ff */
[----:B------:R-:W-:Y:S01]  /*03b0*/  @!P0 IMAD.MOV.U32 R3, RZ, RZ, R11 ;  /* 0x000000ffff038224 */ /* 0x000fe200078e000b */
[----:B------:R-:W-:Y:S06]  /*03c0*/  @!P0 BRA `(.L_x_74) ;  /* 0x0000000000448947 */ /* 0x000fec0003800000 */
[----:B------:R-:W-:Y:S02]  /*03d0*/  FSETP.GEU.FTZ.AND P0, PT, R11, RZ, PT ;  /* 0x000000ff0b00720b */ /* 0x000fe40003f1e000 */
[----:B------:R-:W-:-:S11]  /*03e0*/  MOV R2, R11 ;  /* 0x0000000b00027202 */ /* 0x000fd60000000f00 */
        /* <DEDUP_REMOVED lines=15> */
.L_x_74:
[----:B------:R-:W-:Y:S01]  /*04e0*/  IMAD.MOV.U32 R6, RZ, RZ, R3 ;  /* 0x000000ffff067224 */ /* 0x000fe200078e0003 */
[----:B------:R-:W-:Y:S01]  /*04f0*/  MOV R2, R10 ;  /* 0x0000000a00027202 */ /* 0x000fe20000000f00 */
[----:B------:R-:W-:-:S04]  /*0500*/  IMAD.MOV.U32 R3, RZ, RZ, 0x0 ;  /* 0x00000000ff037424 */ /* 0x000fc800078e00ff */
[----:B------:R-:W-:Y:S05]  /*0510*/  RET.REL.NODEC R2 `(_Z19adagradUpdateKernelPfPKfS_fffi) ;  /* 0xfffffff802b87950 */ /* 0x000fea0003c3ffff */
        .weak           $__internal_6_$__cuda_sm3x_div_rn_noftz_f32_slowpath
        .type           $__internal_6_$__cuda_sm3x_div_rn_noftz_f32_slowpath,@function
        .size           $__internal_6_$__cuda_sm3x_div_rn_noftz_f32_slowpath,(.L_x_170 - $__internal_6_$__cuda_sm3x_div_rn_noftz_f32_slowpath)
$__internal_6_$__cuda_sm3x_div_rn_noftz_f32_slowpath:
[----:B------:R-:W-:Y:S01]  /*0520*/  SHF.R.U32.HI R6, RZ, 0x17, R7 ;  /* 0x00000017ff067819 */ /* 0x000fe20000011607 */
[----:B------:R-:W-:Y:S01]  /*0530*/  BSSY.RECONVERGENT B1, `(.L_x_75) ;  /* 0x0000064000017945 */ /* 0x000fe20003800200 */
[----:B------:R-:W-:Y:S02]  /*0540*/  SHF.R.U32.HI R3, RZ, 0x17, R0 ;  /* 0x00000017ff037819 */ /* 0x000fe40000011600 */
[----:B------:R-:W-:Y:S02]  /*0550*/  LOP3.LUT R12, R6, 0xff, RZ, 0xc0, !PT ;  /* 0x000000ff060c7812 */ /* 0x000fe400078ec0ff */
[----:B------:R-:W-:Y:S02]  /*0560*/  LOP3.LUT R10, R3, 0xff, RZ, 0xc0, !PT ;  /* 0x000000ff030a7812 */ /* 0x000fe400078ec0ff */
[----:B------:R-:W-:Y:S01]  /*0570*/  MOV R6, R0 ;  /* 0x0000000000067202 */ /* 0x000fe20000000f00 */
[----:B------:R-:W-:Y:S02]  /*0580*/  VIADD R11, R12, 0xffffffff ;  /* 0xffffffff0c0b7836 */ /* 0x000fe40000000000 */
[----:B------:R-:W-:-:S03]  /*0590*/  VIADD R9, R10, 0xffffffff ;  /* 0xffffffff0a097836 */ /* 0x000fc60000000000 */
[----:B------:R-:W-:-:S04]  /*05a0*/  ISETP.GT.U32.AND P0, PT, R11, 0xfd, PT ;  /* 0x000000fd0b00780c */ /* 0x000fc80003f04070 */
[----:B------:R-:W-:-:S13]  /*05b0*/  ISETP.GT.U32.OR P0, PT, R9, 0xfd, P0 ;  /* 0x000000fd0900780c */ /* 0x000fda0000704470 */
[----:B------:R-:W-:Y:S01]  /*05c0*/  @!P0 IMAD.MOV.U32 R8, RZ, RZ, RZ ;  /* 0x000000ffff088224 */ /* 0x000fe200078e00ff */
[----:B------:R-:W-:Y:S06]  /*05d0*/  @!P0 BRA `(.L_x_76) ;  /* 0x0000000000608947 */ /* 0x000fec0003800000 */
[----:B------:R-:W-:Y:S01]  /*05e0*/  FSETP.GTU.FTZ.AND P0, PT, |R0|, +INF , PT ;  /* 0x7f8000000000780b */ /* 0x000fe20003f1c200 */
[----:B------:R-:W-:Y:S01]  /*05f0*/  IMAD.MOV.U32 R3, RZ, RZ, R7 ;  /* 0x000000ffff037224 */ /* 0x000fe200078e0007 */
        /* <DEDUP_REMOVED lines=17> */
[----:B------:R-:W-:Y:S01]  /*0710*/  @P0 IMAD.MOV.U32 R8, RZ, RZ, RZ ;  /* 0x000000ffff080224 */ /* 0x000fe200078e00ff */
[----:B------:R-:W-:Y:S01]  /*0720*/  @!P0 MOV R8, 0xffffffc0 ;  /* 0xffffffc000088802 */ /* 0x000fe20000000f00 */
[----:B------:R-:W-:Y:S01]  /*0730*/  @!P0 FFMA R6, R0, 1.84467440737095516160e+19, RZ ;  /* 0x5f80000000068823 */ /* 0x000fe200000000ff */
[----:B------:R-:W-:-:S03]  /*0740*/  @!P1 FFMA R7, R3, 1.84467440737095516160e+19, RZ ;  /* 0x5f80000003079823 */ /* 0x000fc600000000ff */
[----:B------:R-:W-:-:S07]  /*0750*/  @!P1 VIADD R8, R8, 0x40 ;  /* 0x0000004008089836 */ /* 0x000fce0000000000 */
.L_x_76:
[----:B------:R-:W-:Y:S01]  /*0760*/  LEA R0, R12, 0xc0800000, 0x17 ;  /* 0xc08000000c007811 */ /* 0x000fe200078eb8ff */
[----:B------:R-:W-:Y:S01]  /*0770*/  VIADD R3, R10, 0xffffff81 ;  /* 0xffffff810a037836 */ /* 0x000fe20000000000 */
[----:B------:R-:W-:Y:S03]  /*0780*/  BSSY.RECONVERGENT B2, `(.L_x_81) ;  /* 0x0000035000027945 */ /* 0x000fe60003800200 */
[----:B------:R-:W-:Y:S02]  /*0790*/  IMAD.IADD R7, R7, 0x1, -R0 ;  /* 0x0000000107077824 */ /* 0x000fe400078e0a00 */
[----:B------:R-:W-:Y:S02]  /*07a0*/  IMAD R0, R3, -0x800000, R6 ;  /* 0xff80000003007824 */ /* 0x000fe400078e0206 */
[----:B------:R0:W1:Y:S01]  /*07b0*/  MUFU.RCP R9, R7 ;  /* 0x0000000700097308 */ /* 0x0000620000001000 */
[----:B------:R-:W-:Y:S01]  /*07c0*/  FADD.FTZ R11, -R7, -RZ ;  /* 0x800000ff070b7221 */ /* 0x000fe20000010100 */
[----:B0-----:R-:W-:-:S04]  /*07d0*/  IADD3 R7, PT, PT, R3, 0x7f, -R12 ;  /* 0x0000007f03077810 */ /* 0x001fc80007ffe80c */
[----:B------:R-:W-:Y:S01]  /*07e0*/  IADD3 R7, PT, PT, R7, R8, RZ ;  /* 0x0000000807077210 */ /* 0x000fe20007ffe0ff */
        /* <DEDUP_REMOVED lines=21> */
[C---:B------:R-:W-:Y:S02]  /*0940*/  IADD3 R8, PT, PT, R9.reuse, 0x20, RZ ;  /* 0x0000002009087810 */ /* 0x040fe40007ffe0ff */
[----:B------:R-:W-:Y:S02]  /*0950*/  ISETP.NE.AND P2, PT, R9, RZ, PT ;  /* 0x000000ff0900720c */ /* 0x000fe40003f45270 */
[----:B------:R-:W-:Y:S01]  /*0960*/  LOP3.LUT R7, R3, 0x7fffff, RZ, 0xc0, !PT ;  /* 0x007fffff03077812 */ /* 0x000fe200078ec0ff */
[CCC-:B------:R-:W-:Y:S01]  /*0970*/  FFMA.RP R3, R13.reuse, R11.reuse, R6.reuse ;  /* 0x0000000b0d037223 */ /* 0x1c0fe20000008006 */
[----:B------:R-:W-:Y:S01]  /*0980*/  FFMA.RM R6, R13, R11, R6 ;  /* 0x0000000b0d067223 */ /* 0x000fe20000004006 */
[----:B------:R-:W-:Y:S01]  /*0990*/  ISETP.NE.AND P1, PT, R9, RZ, PT ;  /* 0x000000ff0900720c */ /* 0x000fe20003f25270 */
        /* <DEDUP_REMOVED lines=11> */
[----:B------:R-:W-:-:S05]  /*0a50*/  LOP3.LUT R3, R3, R6, RZ, 0xc0, !PT ;  /* 0x0000000603037212 */ /* 0x000fca00078ec0ff */
[----:B------:R-:W-:-:S05]  /*0a60*/  IMAD.IADD R3, R8, 0x1, R3 ;  /* 0x0000000108037824 */ /* 0x000fca00078e0203 */
[----:B------:R-:W-:Y:S01]  /*0a70*/  LOP3.LUT R0, R3, R0, RZ, 0xfc, !PT ;  /* 0x0000000003007212 */ /* 0x000fe200078efcff */
[----:B------:R-:W-:Y:S06]  /*0a80*/  BRA `(.L_x_84) ;  /* 0x0000000000107947 */ /* 0x000fec0003800000 */
.L_x_83:
[----:B------:R-:W-:-:S04]  /*0a90*/  LOP3.LUT R0, R0, 0x80000000, RZ, 0xc0, !PT ;  /* 0x8000000000007812 */ /* 0x000fc800078ec0ff */
[----:B------:R-:W-:Y:S01]  /*0aa0*/  LOP3.LUT R0, R0, 0x7f800000, RZ, 0xfc, !PT ;  /* 0x7f80000000007812 */ /* 0x000fe200078efcff */
[----:B------:R-:W-:Y:S06]  /*0ab0*/  BRA `(.L_x_84) ;  /* 0x0000000000047947 */ /* 0x000fec0003800000 */
.L_x_82:
[----:B------:R-:W-:-:S07]  /*0ac0*/  LEA R0, R7, R0, 0x17 ;  /* 0x0000000007007211 */ /* 0x000fce00078eb8ff */
.L_x_84:
[----:B------:R-:W-:Y:S05]  /*0ad0*/  BSYNC.RECONVERGENT B2 ;  /* 0x0000000000027941 */ /* 0x000fea0003800200 */
.L_x_81:
[----:B------:R-:W-:Y:S05]  /*0ae0*/  BRA `(.L_x_85) ;  /* 0x0000000000207947 */ /* 0x000fea0003800000 */
.L_x_80:
[----:B------:R-:W-:-:S04]  /*0af0*/  LOP3.LUT R0, R7, 0x80000000, R6, 0x48, !PT ;  /* 0x8000000007007812 */ /* 0x000fc800078e4806 */
[----:B------:R-:W-:Y:S01]  /*0b00*/  LOP3.LUT R0, R0, 0x7f800000, RZ, 0xfc, !PT ;  /* 0x7f80000000007812 */ /* 0x000fe200078efcff */
[----:B------:R-:W-:Y:S06]  /*0b10*/  BRA `(.L_x_85) ;  /* 0x0000000000147947 */ /* 0x000fec0003800000 */
.L_x_79:
[----:B------:R-:W-:Y:S01]  /*0b20*/  LOP3.LUT R0, R7, 0x80000000, R6, 0x48, !PT ;  /* 0x8000000007007812 */ /* 0x000fe200078e4806 */
[----:B------:R-:W-:Y:S06]  /*0b30*/  BRA `(.L_x_85) ;  /* 0x00000000000c7947 */ /* 0x000fec0003800000 */
.L_x_78:
[----:B------:R-:W0:Y:S01]  /*0b40*/  MUFU.RSQ R0, -QNAN ;  /* 0xffc0000000007908 */ /* 0x000e220000001400 */
[----:B------:R-:W-:Y:S05]  /*0b50*/  BRA `(.L_x_85) ;  /* 0x0000000000047947 */ /* 0x000fea0003800000 */
.L_x_77:
[----:B------:R-:W-:-:S07]  /*0b60*/  FADD.FTZ R0, R0, R3 ;  /* 0x0000000300007221 */ /* 0x000fce0000010000 */
.L_x_85:
[----:B------:R-:W-:Y:S05]  /*0b70*/  BSYNC.RECONVERGENT B1 ;  /* 0x0000000000017941 */ /* 0x000fea0003800200 */
.L_x_75:
[----:B------:R-:W-:-:S04]  /*0b80*/  IMAD.MOV.U32 R3, RZ, RZ, 0x0 ;  /* 0x00000000ff037424 */ /* 0x000fc800078e00ff */
[----:B0-----:R-:W-:Y:S05]  /*0b90*/  RET.REL.NODEC R2 `(_Z19adagradUpdateKernelPfPKfS_fffi) ;  /* 0xfffffff402187950 */ /* 0x001fea0003c3ffff */
.L_x_86:
        /* <DEDUP_REMOVED lines=14> */
.L_x_170:


//--------------------- .text._Z19rmspropUpdateKernelPfPKfS_fffffS_i --------------------------
	.section	.text._Z19rmspropUpdateKernelPfPKfS_fffffS_i,"ax",@progbits
	.align	128
        .global         _Z19rmspropUpdateKernelPfPKfS_fffffS_i
        .type           _Z19rmspropUpdateKernelPfPKfS_fffffS_i,@function
        .size           _Z19rmspropUpdateKernelPfPKfS_fffffS_i,(.L_x_172 - _Z19rmspropUpdateKernelPfPKfS_fffffS_i)
        .other          _Z19rmspropUpdateKernelPfPKfS_fffffS_i,@"STO_CUDA_ENTRY STV_DEFAULT"
_Z19rmspropUpdateKernelPfPKfS_fffffS_i:
.text._Z19rmspropUpdateKernelPfPKfS_fffffS_i:
        /* <DEDUP_REMOVED lines=14> */
[----:B-1----:R-:W-:-:S06]  /*00e0*/  IMAD.WIDE R6, R11, 0x4, R6 ;  /* 0x000000040b067825 */ /* 0x002fcc00078e0206 */
[----:B------:R-:W0:Y:S01]  /*00f0*/  LDC R12, c[0x0][0x39c] ;  /* 0x0000e700ff0c7b82 */ /* 0x000e220000000800 */
[----:B--2---:R-:W2:Y:S01]  /*0100*/  LDG.E R3, desc[UR4][R6.64] ;  /* 0x0000000406037981 */ /* 0x004ea2000c1e1900 */
[----:B---3--:R-:W-:-:S05]  /*0110*/  IMAD.WIDE R4, R11, 0x4, R4 ;  /* 0x000000040b047825 */ /* 0x008fca00078e0204 */
[----:B------:R-:W2:Y:S01]  /*0120*/  @P0 LDG.E R0, desc[UR4][R4.64] ;  /* 0x0000000404000981 */ /* 0x000ea2000c1e1900 */
[----:B----4-:R-:W-:-:S05]  /*0130*/  IMAD.WIDE R8, R11, 0x4, R8 ;  /* 0x000000040b087825 */ /* 0x010fca00078e0208 */
[----:B------:R-:W3:Y:S01]  /*0140*/  LDG.E R2, desc[UR4][R8.64] ;  /* 0x0000000408027981 */ /* 0x000ee2000c1e1900 */
[----:B0-----:R-:W-:Y:S01]  /*0150*/  FADD R10, -R12, 1 ;  /* 0x3f8000000c0a7421 */ /* 0x001fe20000000100 */
[----:B--2---:R-:W-:Y:S01]  /*0160*/  @P0 FFMA R3, R0, UR6, R3 ;  /* 0x0000000600030c23 */ /* 0x004fe20008000003 */
[----:B------:R-:W0:Y:S03]  /*0170*/  LDCU UR6, c[0x0][0x3a8] ;  /* 0x00007500ff0677ac */ /* 0x000e260008000800 */
[----:B------:R-:W-:-:S04]  /*0180*/  FMUL R10, R10, R3 ;  /* 0x000000030a0a7220 */ /* 0x000fc80000400000 */
[----:B------:R-:W-:-:S04]  /*0190*/  FMUL R13, R10, R3 ;  /* 0x000000030a0d7220 */ /* 0x000fc80000400000 */
[----:B---3--:R-:W-:-:S05]  /*01a0*/  FFMA R13, R2, R12, R13 ;  /* 0x0000000c020d7223 */ /* 0x008fca000000000d */
[----:B------:R1:W-:Y:S01]  /*01b0*/  STG.E desc[UR4][R8.64], R13 ;  /* 0x0000000d08007986 */ /* 0x0003e2000c101904 */
[----:B0-----:R-:W-:-:S13]  /*01c0*/  FSETP.LT.AND P0, PT, RZ, UR6, PT ;  /* 0x00000006ff007c0b */ /* 0x001fda000bf01000 */
[----:B-1----:R-:W-:Y:S05]  /*01d0*/  @!P0 BRA `(.L_x_87) ;  /* 0x0000000000a88947 */ /* 0x002fea0003800000 */
[----:B------:R-:W0:Y:S02]  /*01e0*/  LDC.64 R6, c[0x0][0x3b0] ;  /* 0x0000ec00ff067b82 */ /* 0x000e240000000a00 */
[----:B0-----:R-:W-:-:S05]  /*01f0*/  IMAD.WIDE R6, R11, 0x4, R6 ;  /* 0x000000040b067825 */ /* 0x001fca00078e0206 */
[----:B------:R0:W5:Y:S01]  /*0200*/  LDG.E R2, desc[UR4][R6.64] ;  /* 0x0000000406027981 */ /* 0x000162000c1e1900 */
[----:B------:R-:W-:Y:S01]  /*0210*/  VIADD R0, R13, 0xf3000000 ;  /* 0xf30000000d007836 */ /* 0x000fe20000000000 */
[----:B------:R0:W1:Y:S01]  /*0220*/  MUFU.RSQ R8, R13 ;  /* 0x0000000d00087308 */ /* 0x0000620000001400 */
[----:B------:R-:W-:Y:S03]  /*0230*/  BSSY.RECONVERGENT B0, `(.L_x_88) ;  /* 0x000000b000007945 */ /* 0x000fe60003800200 */
[----:B------:R-:W-:-:S13]  /*0240*/  ISETP.GT.U32.AND P0, PT, R0, 0x727fffff, PT ;  /* 0x727fffff0000780c */ /* 0x000fda0003f04070 */
[----:B01----:R-:W-:Y:S05]  /*0250*/  @!P0 BRA `(.L_x_89) ;  /* 0x0000000000108947 */ /* 0x003fea0003800000 */
[----:B------:R-:W-:Y:S01]  /*0260*/  IMAD.MOV.U32 R0, RZ, RZ, R13 ;  /* 0x000000ffff007224 */ /* 0x000fe200078e000d */
[----:B------:R-:W-:-:S07]  /*0270*/  MOV R13, 0x290 ;  /* 0x00000290000d7802 */ /* 0x000fce0000000f00 */
[----:B-----5:R-:W-:Y:S05]  /*0280*/  CALL.REL.NOINC `($__internal_7_$__cuda_sm20_sqrt_rn_f32_slowpath) ;  /* 0x00000004000c7944 */ /* 0x020fea0003c00000 */
[----:B------:R-:W-:Y:S05]  /*0290*/  BRA `(.L_x_90) ;  /* 0x0000000000107947 */ /* 0x000fea0003800000 */
.L_x_89:
[----:B------:R-:W-:Y:S01]  /*02a0*/  FMUL.FTZ R0, R13, R8 ;  /* 0x000000080d007220 */ /* 0x000fe20000410000 */
[----:B------:R-:W-:-:S03]  /*02b0*/  FMUL.FTZ R8, R8, 0.5 ;  /* 0x3f00000008087820 */ /* 0x000fc60000410000 */
[----:B------:R-:W-:-:S04]  /*02c0*/  FFMA R9, -R0, R0, R13 ;  /* 0x0000000000097223 */ /* 0x000fc8000000010d */
[----:B------:R-:W-:-:S07]  /*02d0*/  FFMA R0, R9, R8, R0 ;  /* 0x0000000809007223 */ /* 0x000fce0000000000 */
.L_x_90:
[----:B------:R-:W-:Y:S05]  /*02e0*/  BSYNC.RECONVERGENT B0 ;  /* 0x0000000000007941 */ /* 0x000fea0003800200 */
.L_x_88:
        /* <DEDUP_REMOVED lines=11> */
[----:B------:R-:W-:Y:S01]  /*03a0*/  MOV R0, R3 ;  /* 0x0000000300007202 */ /* 0x000fe20000000f00 */
[----:B------:R-:W-:Y:S01]  /*03b0*/  IMAD.MOV.U32 R3, RZ, RZ, R10 ;  /* 0x000000ffff037224 */ /* 0x000fe200078e000a */
[----:B------:R-:W-:-:S07]  /*03c0*/  MOV R8, 0x3e0 ;  /* 0x000003e000087802 */ /* 0x000fce0000000f00 */
[----:B-----5:R-:W-:Y:S05]  /*03d0*/  CALL.REL.NOINC `($__internal_8_$__cuda_sm3x_div_rn_noftz_f32_slowpath) ;  /* 0x0000000400147944 */ /* 0x020fea0003c00000 */
[----:B------:R-:W-:-:S07]  /*03e0*/  MOV R9, R0 ;  /* 0x0000000000097202 */ /* 0x000fce0000000f00 */
.L_x_92:
[----:B------:R-:W-:Y:S05]  /*03f0*/  BSYNC.RECONVERGENT B0 ;  /* 0x0000000000007941 */ /* 0x000fea0003800200 */
.L_x_91:
[----:B------:R-:W0:Y:S02]  /*0400*/  LDCU UR6, c[0x0][0x3a8] ;  /* 0x00007500ff0677ac */ /* 0x000e240008000800 */
[----:B0----5:R-:W-:Y:S01]  /*0410*/  FFMA R9, R2, UR6, R9 ;  /* 0x0000000602097c23 */ /* 0x021fe20008000009 */
[----:B------:R-:W0:Y:S04]  /*0420*/  LDCU UR6, c[0x0][0x398] ;  /* 0x00007300ff0677ac */ /* 0x000e280008000800 */
[----:B------:R-:W-:Y:S04]  /*0430*/  STG.E desc[UR4][R6.64], R9 ;  /* 0x0000000906007986 */ /* 0x000fe8000c101904 */
[----:B------:R-:W0:Y:S02]  /*0440*/  LDG.E R0, desc[UR4][R4.64] ;  /* 0x0000000404007981 */ /* 0x000e24000c1e1900 */
[----:B0-----:R-:W-:-:S05]  /*0450*/  FFMA R3, -R9, UR6, R0 ;  /* 0x0000000609037c23 */ /* 0x001fca0008000100 */
[----:B------:R-:W-:Y:S01]  /*0460*/  STG.E desc[UR4][R4.64], R3 ;  /* 0x0000000304007986 */ /* 0x000fe2000c101904 */
[----:B------:R-:W-:Y:S05]  /*0470*/  EXIT ;  /* 0x000000000000794d */ /* 0x000fea0003800000 */
.L_x_87:
[----:B------:R-:W0:Y:S01]  /*0480*/  LDCU UR6, c[0x0][0x398] ;  /* 0x00007300ff0677ac */ /* 0x000e220008000800 */
[----:B------:R-:W-:Y:S01]  /*0490*/  VIADD R0, R13, 0xf3000000 ;  /* 0xf30000000d007836 */ /* 0x000fe20000000000 */
[----:B------:R1:W2:Y:S01]  /*04a0*/  MUFU.RSQ R6, R13 ;  /* 0x0000000d00067308 */ /* 0x0002a20000001400 */
[----:B------:R-:W-:Y:S03]  /*04b0*/  BSSY.RECONVERGENT B0, `(.L_x_93) ;  /* 0x000000c000007945 */ /* 0x000fe60003800200 */
[----:B------:R-:W-:Y:S01]  /*04c0*/  ISETP.GT.U32.AND P0, PT, R0, 0x727fffff, PT ;  /* 0x727fffff0000780c */ /* 0x000fe20003f04070 */
[----:B0-----:R-:W-:-:S12]  /*04d0*/  FMUL R2, R3, UR6 ;  /* 0x0000000603027c20 */ /* 0x001fd80008400000 */
[----:B-12---:R-:W-:Y:S05]  /*04e0*/  @!P0 BRA `(.L_x_94) ;  /* 0x0000000000108947 */ /* 0x006fea0003800000 */
[----:B------:R-:W-:Y:S02]  /*04f0*/  MOV R0, R13 ;  /* 0x0000000d00007202 */ /* 0x000fe40000000f00 */
[----:B------:R-:W-:-:S07]  /*0500*/  MOV R13, 0x520 ;  /* 0x00000520000d7802 */ /* 0x000fce0000000f00 */
[----:B------:R-:W-:Y:S05]  /*0510*/  CALL.REL.NOINC `($__internal_7_$__cuda_sm20_sqrt_rn_f32_slowpath) ;  /* 0x0000000000687944 */ /* 0x000fea0003c00000 */
[----:B------:R-:W-:Y:S05]  /*0520*/  BRA `(.L_x_95) ;  /* 0x0000000000107947 */ /* 0x000fea0003800000 */
.L_x_94:
[----:B------:R-:W-:Y:S01]  /*0530*/  FMUL.FTZ R0, R13, R6 ;  /* 0x000000060d007220 */ /* 0x000fe20000410000 */
[----:B------:R-:W-:-:S03]  /*0540*/  FMUL.FTZ R6, R6, 0.5 ;  /* 0x3f00000006067820 */ /* 0x000fc60000410000 */
[----:B------:R-:W-:-:S04]  /*0550*/  FFMA R3, -R0, R0, R13 ;  /* 0x0000000000037223 */ /* 0x000fc8000000010d */
[----:B------:R-:W-:-:S07]  /*0560*/  FFMA R0, R3, R6, R0 ;  /* 0x0000000603007223 */ /* 0x000fce0000000000 */
.L_x_95:
[----:B------:R-:W-:Y:S05]  /*0570*/  BSYNC.RECONVERGENT B0 ;  /* 0x0000000000007941 */ /* 0x000fea0003800200 */
.L_x_93:
        /* <DEDUP_REMOVED lines=11> */
[----:B------:R-:W-:Y:S01]  /*0630*/  IMAD.MOV.U32 R0, RZ, RZ, R2 ;  /* 0x000000ffff007224 */ /* 0x000fe200078e0002 */
[----:B------:R-:W-:Y:S02]  /*0640*/  MOV R3, R7 ;  /* 0x0000000700037202 */ /* 0x000fe40000000f00 */
[----:B------:R-:W-:-:S07]  /*0650*/  MOV R8, 0x670 ;  /* 0x0000067000087802 */ /* 0x000fce0000000f00 */
[----:B------:R-:W-:Y:S05]  /*0660*/  CALL.REL.NOINC `($__internal_8_$__cuda_sm3x_div_rn_noftz_f32_slowpath) ;  /* 0x0000000000707944 */ /* 0x000fea0003c00000 */
.L_x_97:
[----:B------:R-:W-:Y:S05]  /*0670*/  BSYNC.RECONVERGENT B0 ;  /* 0x0000000000007941 */ /* 0x000fea0003800200 */
.L_x_96:
[----:B------:R-:W2:Y:S02]  /*0680*/  LDG.E R3, desc[UR4][R4.64] ;  /* 0x0000000404037981 */ /* 0x000ea4000c1e1900 */
[----:B--2---:R-:W-:-:S05]  /*0690*/  FADD R3, R3, -R0 ;  /* 0x8000000003037221 */ /* 0x004fca0000000000 */
[----:B------:R-:W-:Y:S01]  /*06a0*/  STG.E desc[UR4][R4.64], R3 ;  /* 0x0000000304007986 */ /* 0x000fe2000c101904 */
[----:B------:R-:W-:Y:S05]  /*06b0*/  EXIT ;  /* 0x000000000000794d */ /* 0x000fea0003800000 */
        .weak           $__internal_7_$__cuda_sm20_sqrt_rn_f32_slowpath
        .type           $__internal_7_$__cuda_sm20_sqrt_rn_f32_slowpath,@function
        .size           $__internal_7_$__cuda_sm20_sqrt_rn_f32_slowpath,($__internal_8_$__cuda_sm3x_div_rn_noftz_f32_slowpath - $__internal_7_$__cuda_sm20_sqrt_rn_f32_slowpath)
$__internal_7_$__cuda_sm20_sqrt_rn_f32_slowpath:
        /* <DEDUP_REMOVED lines=19> */
.L_x_98:
[----:B------:R-:W-:Y:S01]  /*07f0*/  HFMA2 R9, -RZ, RZ, 0, 0 ;  /* 0x00000000ff097431 */ /* 0x000fe200000001ff */
[----:B------:R-:W-:Y:S01]  /*0800*/  MOV R0, R8 ;  /* 0x0000000800007202 */ /* 0x000fe20000000f00 */
[----:B------:R-:W-:-:S04]  /*0810*/  IMAD.MOV.U32 R8, RZ, RZ, R13 ;  /* 0x000000ffff087224 */ /* 0x000fc800078e000d */
[----:B------:R-:W-:Y:S05]  /*0820*/  RET.REL.NODEC R8 `(_Z19rmspropUpdateKernelPfPKfS_fffffS_i) ;  /* 0xfffffff408f47950 */ /* 0x000fea0003c3ffff */
        .weak           $__internal_8_$__cuda_sm3x_div_rn_noftz_f32_slowpath
        .type           $__internal_8_$__cuda_sm3x_div_rn_noftz_f32_slowpath,@function
        .size           $__internal_8_$__cuda_sm3x_div_rn_noftz_f32_slowpath,(.L_x_172 - $__internal_8_$__cuda_sm3x_div_rn_noftz_f32_slowpath)
$__internal_8_$__cuda_sm3x_div_rn_noftz_f32_slowpath:
        /* <DEDUP_REMOVED lines=34> */
.L_x_100:
        /* <DEDUP_REMOVED lines=51> */
.L_x_107:
[----:B------:R-:W-:-:S04]  /*0d80*/  LOP3.LUT R0, R0, 0x80000000, RZ, 0xc0, !PT ;  /* 0x8000000000007812 */ /* 0x000fc800078ec0ff */
[----:B------:R-:W-:Y:S01]  /*0d90*/  LOP3.LUT R0, R0, 0x7f800000, RZ, 0xfc, !PT ;  /* 0x7f80000000007812 */ /* 0x000fe200078efcff */
[----:B------:R-:W-:Y:S06]  /*0da0*/  BRA `(.L_x_108) ;  /* 0x0000000000047947 */ /* 0x000fec0003800000 */
.L_x_106:
[----:B------:R-:W-:-:S07]  /*0db0*/  IMAD R0, R10, 0x800000, R0 ;  /* 0x008000000a007824 */ /* 0x000fce00078e0200 */
.L_x_108:
[----:B------:R-:W-:Y:S05]  /*0dc0*/  BSYNC.RECONVERGENT B2 ;  /* 0x0000000000027941 */ /* 0x000fea0003800200 */
.L_x_105:
[----:B------:R-:W-:Y:S05]  /*0dd0*/  BRA `(.L_x_109) ;  /* 0x0000000000207947 */ /* 0x000fea0003800000 */
.L_x_104:
[----:B------:R-:W-:-:S04]  /*0de0*/  LOP3.LUT R0, R3, 0x80000000, R0, 0x48, !PT ;  /* 0x8000000003007812 */ /* 0x000fc800078e4800 */
[----:B------:R-:W-:Y:S01]  /*0df0*/  LOP3.LUT R0, R0, 0x7f800000, RZ, 0xfc, !PT ;  /* 0x7f80000000007812 */ /* 0x000fe200078efcff */
[----:B------:R-:W-:Y:S06]  /*0e00*/  BRA `(.L_x_109) ;  /* 0x0000000000147947 */ /* 0x000fec0003800000 */
.L_x_103:
[----:B------:R-:W-:Y:S01]  /*0e10*/  LOP3.LUT R0, R3, 0x80000000, R0, 0x48, !PT ;  /* 0x8000000003007812 */ /* 0x000fe200078e4800 */
[----:B------:R-:W-:Y:S06]  /*0e20*/  BRA `(.L_x_109) ;  /* 0x00000000000c7947 */ /* 0x000fec0003800000 */
.L_x_102:
[----:B------:R-:W0:Y:S01]  /*0e30*/  MUFU.RSQ R0, -QNAN ;  /* 0xffc0000000007908 */ /* 0x000e220000001400 */
[----:B------:R-:W-:Y:S05]  /*0e40*/  BRA `(.L_x_109) ;  /* 0x0000000000047947 */ /* 0x000fea0003800000 */
.L_x_101:
[----:B------:R-:W-:-:S07]  /*0e50*/  FADD.FTZ R0, R0, R3 ;  /* 0x0000000300007221 */ /* 0x000fce0000010000 */
.L_x_109:
[----:B------:R-:W-:Y:S05]  /*0e60*/  BSYNC.RECONVERGENT B1 ;  /* 0x0000000000017941 */ /* 0x000fea0003800200 */
.L_x_99:
[----:B------:R-:W-:-:S04]  /*0e70*/  HFMA2 R9, -RZ, RZ, 0, 0 ;  /* 0x00000000ff097431 */ /* 0x000fc800000001ff */
[----:B0-----:R-:W-:Y:S05]  /*0e80*/  RET.REL.NODEC R8 `(_Z19rmspropUpdateKernelPfPKfS_fffffS_i) ;  /* 0xfffffff0085c7950 */ /* 0x001fea0003c3ffff */
.L_x_110:
        /* <DEDUP_REMOVED lines=15> */
.L_x_172:


//--------------------- .text._Z17adamwUpdateKernelPfPKfS_S_fffffii --------------------------
	.section	.text._Z17adamwUpdateKernelPfPKfS_S_fffffii,"ax",@progbits
	.align	128
        .global         _Z17adamwUpdateKernelPfPKfS_S_fffffii
        .type           _Z17adamwUpdateKernelPfPKfS_S_fffffii,@function
        .size           _Z17adamwUpdateKernelPfPKfS_S_fffffii,(.L_x_174 - _Z17adamwUpdateKernelPfPKfS_S_fffffii)
        .other          _Z17adamwUpdateKernelPfPKfS_S_fffffii,@"STO_CUDA_ENTRY STV_DEFAULT"
_Z17adamwUpdateKernelPfPKfS_S_fffffii:
.text._Z17adamwUpdateKernelPfPKfS_S_fffffii:
        /* <DEDUP_REMOVED lines=111> */
.L_x_112:
[----:B------:R-:W-:Y:S02]  /*06f0*/  FSETP.NEU.AND P1, PT, |R6|, +INF , PT ;  /* 0x7f8000000600780b */ /* 0x000fe40003f2d200 */
[----:B------:R-:W-:-:S13]  /*0700*/  FSETP.EQ.AND P2, PT, R3, -1, PT ;  /* 0xbf8000000300780b */ /* 0x000fda0003f42000 */
[----:B------:R-:W-:Y:S05]  /*0710*/  @!P1 BRA P2, `(.L_x_111) ;  /* 0x0000000000109947 */ /* 0x000fea0001000000 */
[----:B------:R-:W-:Y:S02]  /*0720*/  FSETP.GEU.AND P1, PT, R3, RZ, PT ;  /* 0x000000ff0300720b */ /* 0x000fe40003f2e000 */
[----:B------:R-:W-:-:S11]  /*0730*/  MOV R7, R9 ;  /* 0x0000000900077202 */ /* 0x000fd60000000f00 */
[----:B------:R-:W-:-:S04]  /*0740*/  @!P1 FSETP.NEU.AND P2, PT, |R5|, 1, PT ;  /* 0x3f8000000500980b */ /* 0x000fc80003f4d200 */
[----:B------:R-:W-:-:S09]  /*0750*/  @!P1 FSEL R7, R9, -R9, P2 ;  /* 0x8000000909079208 */ /* 0x000fd20001000000 */
.L_x_111:
[----:B------:R-:W-:Y:S01]  /*0760*/  FADD R9, -R7, 1 ;  /* 0x3f80000007097421 */ /* 0x000fe20000000100 */
[----:B------:R-:W-:Y:S03]  /*0770*/  BSSY.RECONVERGENT B0, `(.L_x_113) ;  /* 0x000000e000007945 */ /* 0x000fe60003800200 */
[----:B------:R-:W0:Y:S08]  /*0780*/  MUFU.RCP R3, R9 ;  /* 0x0000000900037308 */ /* 0x000e300000001000 */
[----:B-----5:R-:W1:Y:S01]  /*0790*/  FCHK P1, R2, R9 ;  /* 0x0000000902007302 */ /* 0x020e620000020000 */
[----:B0-----:R-:W-:-:S04]  /*07a0*/  FFMA R8, -R9, R3, 1 ;  /* 0x3f80000009087423 */ /* 0x001fc80000000103 */
[----:B------:R-:W-:Y:S01]  /*07b0*/  FFMA R3, R3, R8, R3 ;  /* 0x0000000803037223 */ /* 0x000fe20000000003 */
[----:B------:R-:W-:-:S03]  /*07c0*/  IMAD.MOV.U32 R8, RZ, RZ, 0x3f800000 ;  /* 0x3f800000ff087424 */ /* 0x000fc600078e00ff */
[----:B------:R-:W-:-:S04]  /*07d0*/  FFMA R10, R2, R3, RZ ;  /* 0x00000003020a7223 */ /* 0x000fc800000000ff */
[----:B------:R-:W-:-:S04]  /*07e0*/  FFMA R7, -R9, R10, R2 ;  /* 0x0000000a09077223 */ /* 0x000fc80000000102 */
[----:B------:R-:W-:Y:S01]  /*07f0*/  FFMA R7, R3, R7, R10 ;  /* 0x0000000703077223 */ /* 0x000fe2000000000a */
[----:B-1----:R-:W-:Y:S06]  /*0800*/  @!P1 BRA `(.L_x_114) ;  /* 0x0000000000109947 */ /* 0x002fec0003800000 */
[----:B------:R-:W-:Y:S02]  /*0810*/  MOV R3, R9 ;  /* 0x0000000900037202 */ /* 0x000fe40000000f00 */
[----:B------:R-:W-:-:S07]  /*0820*/  MOV R10, 0x840 ;  /* 0x00000840000a7802 */ /* 0x000fce0000000f00 */
[----:B------:R-:W-:Y:S05]  /*0830*/  CALL.REL.NOINC `($__internal_10_$__cuda_sm3x_div_rn_noftz_f32_slowpath) ;  /* 0x0000000800887944 */ /* 0x000fea0003c00000 */
[----:B------:R-:W-:-:S07]  /*0840*/  MOV R7, R2 ;  /* 0x0000000200077202 */ /* 0x000fce0000000f00 */
.L_x_114:
[----:B------:R-:W-:Y:S05]  /*0850*/  BSYNC.RECONVERGENT B0 ;  /* 0x0000000000007941 */ /* 0x000fea0003800200 */
.L_x_113:
[----:B------:R-:W0:Y:S01]  /*0860*/  LDC R3, c[0x0][0x3a8] ;  /* 0x0000ea00ff037b82 */ /* 0x000e220000000800 */
[----:B------:R-:W-:Y:S02]  /*0870*/  HFMA2 R16, -RZ, RZ, 0.771484375, 0.21533203125 ;  /* 0x3a2c32e4ff107431 */ /* 0x000fe400000001ff */
[C---:B0-----:R-:W-:Y:S01]  /*0880*/  FMUL R2, |R3|.reuse, 16777216 ;  /* 0x4b80000003027820 */ /* 0x041fe20000400200 */
[C---:B------:R-:W-:Y:S02]  /*0890*/  FSETP.GEU.AND P1, PT, |R3|.reuse, 1.175494350822287508e-38, PT ;  /* 0x008000000300780b */ /* 0x040fe40003f2e200 */
[----:B------:R-:W-:Y:S02]  /*08a0*/  FSETP.EQ.OR P0, PT, R3, 1, !P0 ;  /* 0x3f8000000300780b */ /* 0x000fe40004702400 */
[----:B------:R-:W-:-:S04]  /*08b0*/  FSEL R2, R2, |R3|, !P1 ;  /* 0x4000000302027208 */ /* 0x000fc80004800000 */
[----:B------:R-:W-:-:S04]  /*08c0*/  IADD3 R9, PT, PT, R2, -0x3f3504f3, RZ ;  /* 0xc0cafb0d02097810 */ /* 0x000fc80007ffe0ff */
        /* <DEDUP_REMOVED lines=43> */
[----:B------:R-:W-:Y:S02]  /*0b80*/  FFMA R11, R2, R11, 0.0096188392490148544312 ;  /* 0x3c1d9856020b7423 */ /* 0x000fe4000000000b */
[----:B------:R-:W-:Y:S01]  /*0b90*/  VIADD R10, R13, 0x7f000000 ;  /* 0x7f0000000d0a7836 */ /* 0x000fe20000000000 */
        /* <DEDUP_REMOVED lines=23> */
.L_x_116:
[----:B------:R-:W-:Y:S02]  /*0d10*/  FSETP.NEU.AND P0, PT, |R6|, +INF , PT ;  /* 0x7f8000000600780b */ /* 0x000fe40003f0d200 */
[----:B------:R-:W-:-:S13]  /*0d20*/  FSETP.EQ.AND P1, PT, R3, -1, PT ;  /* 0xbf8000000300780b */ /* 0x000fda0003f22000 */
[----:B------:R-:W-:Y:S05]  /*0d30*/  @!P0 BRA P1, `(.L_x_115) ;  /* 0x0000000000108947 */ /* 0x000fea0000800000 */
[----:B------:R-:W-:Y:S02]  /*0d40*/  FSETP.GEU.AND P0, PT, R3, RZ, PT ;  /* 0x000000ff0300720b */ /* 0x000fe40003f0e000 */
[----:B------:R-:W-:-:S11]  /*0d50*/  MOV R8, R10 ;  /* 0x0000000a00087202 */ /* 0x000fd60000000f00 */
[----:B------:R-:W-:-:S04]  /*0d60*/  @!P0 FSETP.NEU.AND P1, PT, |R5|, 1, PT ;  /* 0x3f8000000500880b */ /* 0x000fc80003f2d200 */
[----:B------:R-:W-:-:S09]  /*0d70*/  @!P0 FSEL R8, R10, -R10, P1 ;  /* 0x8000000a0a088208 */ /* 0x000fd20000800000 */
.L_x_115:
        /* <DEDUP_REMOVED lines=13> */
[----:B------:R-:W-:Y:S05]  /*0e50*/  CALL.REL.NOINC `($__internal_10_$__cuda_sm3x_div_rn_noftz_f32_slowpath) ;  /* 0x0000000400007944 */ /* 0x000fea0003c00000 */
.L_x_118:
[----:B------:R-:W-:Y:S05]  /*0e60*/  BSYNC.RECONVERGENT B0 ;  /* 0x0000000000007941 */ /* 0x000fea0003800200 */
.L_x_117:
[----:B------:R-:W-:Y:S01]  /*0e70*/  IADD3 R0, PT, PT, R2, -0xd000000, RZ ;  /* 0xf300000002007810 */ /* 0x000fe20007ffe0ff */
[----:B------:R0:W1:Y:S01]  /*0e80*/  MUFU.RSQ R5, R2 ;  /* 0x0000000200057308 */ /* 0x0000620000001400 */
[----:B------:R-:W-:Y:S02]  /*0e90*/  BSSY.RECONVERGENT B0, `(.L_x_119) ;  /* 0x000000b000007945 */ /* 0x000fe40003800200 */
[----:B------:R-:W-:-:S13]  /*0ea0*/  ISETP.GT.U32.AND P0, PT, R0, 0x727fffff, PT ;  /* 0x727fffff0000780c */ /* 0x000fda0003f04070 */
[----:B0-----:R-:W-:Y:S05]  /*0eb0*/  @!P0 BRA `(.L_x_120) ;  /* 0x0000000000108947 */ /* 0x001fea0003800000 */
[----:B------:R-:W-:Y:S02]  /*0ec0*/  MOV R0, R2 ;  /* 0x0000000200007202 */ /* 0x000fe40000000f00 */
[----:B------:R-:W-:-:S07]  /*0ed0*/  MOV R9, 0xef0 ;  /* 0x00000ef000097802 */ /* 0x000fce0000000f00 */
[----:B-1----:R-:W-:Y:S05]  /*0ee0*/  CALL.REL.NOINC `($__internal_9_$__cuda_sm20_sqrt_rn_f32_slowpath) ;  /* 0x0000000000807944 */ /* 0x002fea0003c00000 */
[----:B------:R-:W-:Y:S05]  /*0ef0*/  BRA `(.L_x_121) ;  /* 0x0000000000107947 */ /* 0x000fea0003800000 */
.L_x_120:
[C---:B-1----:R-:W-:Y:S01]  /*0f00*/  FMUL.FTZ R3, R5.reuse, R2 ;  /* 0x0000000205037220 */ /* 0x042fe20000410000 */
[----:B------:R-:W-:-:S03]  /*0f10*/  FMUL.FTZ R5, R5, 0.5 ;  /* 0x3f00000005057820 */ /* 0x000fc60000410000 */
[----:B------:R-:W-:-:S04]  /*0f20*/  FFMA R0, -R3, R3, R2 ;  /* 0x0000000303007223 */ /* 0x000fc80000000102 */
[----:B------:R-:W-:-:S07]  /*0f30*/  FFMA R0, R0, R5, R3 ;  /* 0x0000000500007223 */ /* 0x000fce0000000003 */
.L_x_121:
[----:B------:R-:W-:Y:S05]  /*0f40*/  BSYNC.RECONVERGENT B0 ;  /* 0x0000000000007941 */ /* 0x000fea0003800200 */
.L_x_119:
        /* <DEDUP_REMOVED lines=14> */
[----:B------:R-:W-:Y:S05]  /*1030*/  CALL.REL.NOINC `($__internal_10_$__cuda_sm3x_div_rn_noftz_f32_slowpath) ;  /* 0x0000000000887944 */ /* 0x000fea0003c00000 */
[----:B------:R-:W-:-:S07]  /*1040*/  MOV R0, R2 ;  /* 0x0000000200007202 */ /* 0x000fce0000000f00 */
.L_x_123:
[----:B------:R-:W-:Y:S05]  /*1050*/  BSYNC.RECONVERGENT B0 ;  /* 0x0000000000007941 */ /* 0x000fea0003800200 */
.L_x_122:
[----:B------:R-:W0:Y:S01]  /*1060*/  LDC.64 R2, c[0x0][0x380] ;  /* 0x0000e000ff027b82 */ /* 0x000e220000000a00 */
[----:B------:R-:W1:Y:S01]  /*1070*/  LDCU UR6, c[0x0][0x3b0] ;  /* 0x00007600ff0677ac */ /* 0x000e620008000800 */
[----:B------:R-:W2:Y:S01]  /*1080*/  LDCU UR7, c[0x0][0x3a0] ;  /* 0x00007400ff0777ac */ /* 0x000ea20008000800 */
[----:B0-----:R-:W-:-:S05]  /*1090*/  IMAD.WIDE R4, R4, 0x4, R2 ;  /* 0x0000000404047825 */ /* 0x001fca00078e0202 */
[----:B------:R-:W1:Y:S02]  /*10a0*/  LDG.E R3, desc[UR4][R4.64] ;  /* 0x0000000404037981 */ /* 0x000e64000c1e1900 */
[----:B-1----:R-:W-:-:S04]  /*10b0*/  FFMA R0, R3, UR6, R0 ;  /* 0x0000000603007c23 */ /* 0x002fc80008000000 */
[----:B--2---:R-:W-:-:S05]  /*10c0*/  FFMA R3, -R0, UR7, R3 ;  /* 0x0000000700037c23 */ /* 0x004fca0008000103 */
[----:B------:R-:W-:Y:S01]  /*10d0*/  STG.E desc[UR4][R4.64], R3 ;  /* 0x0000000304007986 */ /* 0x000fe2000c101904 */
[----:B------:R-:W-:Y:S05]  /*10e0*/  EXIT ;  /* 0x000000000000794d */ /* 0x000fea0003800000 */
        .weak           $__internal_9_$__cuda_sm20_sqrt_rn_f32_slowpath
        .type           $__internal_9_$__cuda_sm20_sqrt_rn_f32_slowpath,@function
        .size           $__internal_9_$__cuda_sm20_sqrt_rn_f32_slowpath,($__internal_10_$__cuda_sm3x_div_rn_noftz_f32_slowpath - $__internal_9_$__cuda_sm20_sqrt_rn_f32_slowpath)
$__internal_9_$__cuda_sm20_sqrt_rn_f32_slowpath:
[----:B------:R-:W-:-:S13]  /*10f0*/  LOP3.LUT P0, RZ, R0, 0x7fffffff, RZ, 0xc0, !PT ;  /* 0x7fffffff00ff7812 */ /* 0x000fda000780c0ff */
[----:B------:R-:W-:Y:S01]  /*1100*/  @!P0 MOV R2, R0 ;  /* 0x0000000000028202 */ /* 0x000fe20000000f00 */
        /* <DEDUP_REMOVED lines=17> */
.L_x_124:
[----:B------:R-:W-:Y:S01]  /*1220*/  HFMA2 R3, -RZ, RZ, 0, 0 ;  /* 0x00000000ff037431 */ /* 0x000fe200000001ff */
[----:B------:R-:W-:Y:S02]  /*1230*/  MOV R0, R2 ;  /* 0x0000000200007202 */ /* 0x000fe40000000f00 */
[----:B------:R-:W-:-:S04]  /*1240*/  MOV R2, R9 ;  /* 0x0000000900027202 */ /* 0x000fc80000000f00 */
[----:B------:R-:W-:Y:S05]  /*1250*/  RET.REL.NODEC R2 `(_Z17adamwUpdateKernelPfPKfS_S_fffffii) ;  /* 0xffffffec02687950 */ /* 0x000fea0003c3ffff */
        .weak           $__internal_10_$__cuda_sm3x_div_rn_noftz_f32_slowpath
        .type           $__internal_10_$__cuda_sm3x_div_rn_noftz_f32_slowpath,@function
        .size           $__internal_10_$__cuda_sm3x_div_rn_noftz_f32_slowpath,(.L_x_174 - $__internal_10_$__cuda_sm3x_div_rn_noftz_f32_slowpath)
$__internal_10_$__cuda_sm3x_div_rn_noftz_f32_slowpath:
        /* <DEDUP_REMOVED lines=34> */
.L_x_126:
[----:B------:R-:W-:Y:S01]  /*1480*/  LEA R12, R11, 0xc0800000, 0x17 ;  /* 0xc08000000b0c7811 */ /* 0x000fe200078eb8ff */
[----:B------:R-:W-:Y:S03]  /*1490*/  BSSY.RECONVERGENT B2, `(.L_x_131) ;  /* 0x0000036000027945 */ /* 0x000fe60003800200 */
[----:B------:R-:W-:Y:S02]  /*14a0*/  IADD3 R12, PT, PT, -R12, R3, RZ ;  /* 0x000000030c0c7210 */ /* 0x000fe40007ffe1ff */
[----:B------:R-:W-:Y:S02]  /*14b0*/  IADD3 R3, PT, PT, R14, -0x7f, RZ ;  /* 0xffffff810e037810 */ /* 0x000fe40007ffe0ff */
[----:B------:R0:W1:Y:S01]  /*14c0*/  MUFU.RCP R13, R12 ;  /* 0x0000000c000d7308 */ /* 0x0000620000001000 */
[----:B------:R-:W-:Y:S02]  /*14d0*/  FADD.FTZ R15, -R12, -RZ ;  /* 0x800000ff0c0f7221 */ /* 0x000fe40000010100 */
        /* <DEDUP_REMOVED lines=29> */
[----:B------:R-:W-:Y:S02]  /*16b0*/  IADD3 R14, PT, PT, R11, 0x20, RZ ;  /* 0x000000200b0e7810 */ /* 0x000fe40007ffe0ff */
[----:B------:R-:W-:-:S02]  /*16c0*/  LOP3.LUT R9, R9, 0x800000, RZ, 0xfc, !PT ;  /* 0x0080000009097812 */ /* 0x000fc400078efcff */
[----:B------:R-:W-:Y:S02]  /*16d0*/  IADD3 R11, PT, PT, -R11, RZ, RZ ;  /* 0x000000ff0b0b7210 */ /* 0x000fe40007ffe1ff */
[----:B------:R-:W-:Y:S02]  /*16e0*/  SHF.L.U32 R14, R9, R14, RZ ;  /* 0x0000000e090e7219 */ /* 0x000fe400000006ff */
[----:B------:R-:W-:Y:S02]  /*16f0*/  FSETP.NEU.FTZ.AND P1, PT, R3, R12, PT ;  /* 0x0000000c0300720b */ /* 0x000fe40003f3d000 */
[----:B------:R-:W-:Y:S02]  /*1700*/  SEL R12, R11, RZ, P3 ;  /* 0x000000ff0b0c7207 */ /* 0x000fe40001800000 */
[----:B------:R-:W-:Y:S02]  /*1710*/  ISETP.NE.AND P2, PT, R14, RZ, P2 ;  /* 0x000000ff0e00720c */ /* 0x000fe40001745270 */
[----:B------:R-:W-:-:S02]  /*1720*/  SHF.R.U32.HI R12, RZ, R12, R9 ;  /* 0x0000000cff0c7219 */ /* 0x000fc40000011609 */
[----:B------:R-:W-:Y:S02]  /*1730*/  PLOP3.LUT P1, PT, P1, P2, PT, 0xf8, 0x8f ;  /* 0x00000000008f781c */ /* 0x000fe40000f25f70 */
[----:B------:R-:W-:Y:S02]  /*1740*/  SHF.R.U32.HI R14, RZ, 0x1, R12 ;  /* 0x00000001ff0e7819 */ /* 0x000fe4000001160c */
[----:B------:R-:W-:-:S04]  /*1750*/  SEL R3, RZ, 0x1, !P1 ;  /* 0x00000001ff037807 */ /* 0x000fc80004800000 */
[----:B------:R-:W-:-:S04]  /*1760*/  LOP3.LUT R3, R3, 0x1, R14, 0xf8, !PT ;  /* 0x0000000103037812 */ /* 0x000fc800078ef80e */
[----:B------:R-:W-:-:S04]  /*1770*/  LOP3.LUT R3, R3, R12, RZ, 0xc0, !PT ;  /* 0x0000000c03037212 */ /* 0x000fc800078ec0ff */
[----:B------:R-:W-:-:S04]  /*1780*/  IADD3 R3, PT, PT, R14, R3, RZ ;  /* 0x000000030e037210 */ /* 0x000fc80007ffe0ff */
[----:B------:R-:W-:Y:S01]  /*1790*/  LOP3.LUT R2, R3, R2, RZ, 0xfc, !PT ;  /* 0x0000000203027212 */ /* 0x000fe200078efcff */
[----:B------:R-:W-:Y:S06]  /*17a0*/  BRA `(.L_x_134) ;  /* 0x0000000000107947 */ /* 0x000fec0003800000 */
.L_x_133:
[----:B------:R-:W-:-:S04]  /*17b0*/  LOP3.LUT R2, R2, 0x80000000, RZ, 0xc0, !PT ;  /* 0x8000000002027812 */ /* 0x000fc800078ec0ff */
[----:B------:R-:W-:Y:S01]  /*17c0*/  LOP3.LUT R2, R2, 0x7f800000, RZ, 0xfc, !PT ;  /* 0x7f80000002027812 */ /* 0x000fe200078efcff */
[----:B------:R-:W-:Y:S06]  /*17d0*/  BRA `(.L_x_134) ;  /* 0x0000000000047947 */ /* 0x000fec0003800000 */
.L_x_132:
[----:B------:R-:W-:-:S07]  /*17e0*/  LEA R2, R12, R2, 0x17 ;  /* 0x000000020c027211 */ /* 0x000fce00078eb8ff */
.L_x_134:
[----:B------:R-:W-:Y:S05]  /*17f0*/  BSYNC.RECONVERGENT B2 ;  /* 0x0000000000027941 */ /* 0x000fea0003800200 */
.L_x_131:
[----:B------:R-:W-:Y:S05]  /*1800*/  BRA `(.L_x_135) ;  /* 0x0000000000207947 */ /* 0x000fea0003800000 */
.L_x_130:
[----:B------:R-:W-:-:S04]  /*1810*/  LOP3.LUT R2, R3, 0x80000000, R2, 0x48, !PT ;  /* 0x8000000003027812 */ /* 0x000fc800078e4802 */
[----:B------:R-:W-:Y:S01]  /*1820*/  LOP3.LUT R2, R2, 0x7f800000, RZ, 0xfc, !PT ;  /* 0x7f80000002027812 */ /* 0x000fe200078efcff */
[----:B------:R-:W-:Y:S06]  /*1830*/  BRA `(.L_x_135) ;  /* 0x0000000000147947 */ /* 0x000fec0003800000 */
.L_x_129:
[----:B------:R-:W-:Y:S01]  /*1840*/  LOP3.LUT R2, R3, 0x80000000, R2, 0x48, !PT ;  /* 0x8000000003027812 */ /* 0x000fe200078e4802 */
[----:B------:R-:W-:Y:S06]  /*1850*/  BRA `(.L_x_135) ;  /* 0x00000000000c7947 */ /* 0x000fec0003800000 */
.L_x_128:
[----:B------:R-:W0:Y:S01]  /*1860*/  MUFU.RSQ R2, -QNAN ;  /* 0xffc0000000027908 */ /* 0x000e220000001400 */
[----:B------:R-:W-:Y:S05]  /*1870*/  BRA `(.L_x_135) ;  /* 0x0000000000047947 */ /* 0x000fea0003800000 */
.L_x_127:
[----:B------:R-:W-:-:S07]  /*1880*/  FADD.FTZ R2, R2, R3 ;  /* 0x0000000302027221 */ /* 0x000fce0000010000 */
.L_x_135:
[----:B------:R-:W-:Y:S05]  /*1890*/  BSYNC.RECONVERGENT B1 ;  /* 0x0000000000017941 */ /* 0x000fea0003800200 */
.L_x_125:
[----:B------:R-:W-:-:S04]  /*18a0*/  HFMA2 R11, -RZ, RZ, 0, 0 ;  /* 0x00000000ff0b7431 */ /* 0x000fc800000001ff */
[----:B0-----:R-:W-:Y:S05]  /*18b0*/  RET.REL.NODEC R10 `(_Z17adamwUpdateKernelPfPKfS_S_fffffii) ;  /* 0xffffffe40ad07950 */ /* 0x001fea0003c3ffff */
.L_x_136:
        /* <DEDUP_REMOVED lines=12> */
.L_x_174:


//--------------------- .text._Z16adamUpdateKernelPfPKfS_S_fffffii --------------------------
	.section	.text._Z16adamUpdateKernelPfPKfS_S_fffffii,"ax",@progbits
	.align	128
        .global         _Z16adamUpdateKernelPfPKfS_S_fffffii
        .type           _Z16adamUpdateKernelPfPKfS_S_fffffii,@function
        .size           _Z16adamUpdateKernelPfPKfS_S_fffffii,(.L_x_176 - _Z16adamUpdateKernelPfPKfS_S_fffffii)
        .other          _Z16adamUpdateKernelPfPKfS_S_fffffii,@"STO_CUDA_ENTRY STV_DEFAULT"
_Z16adamUpdateKernelPfPKfS_S_fffffii:
.text._Z16adamUpdateKernelPfPKfS_S_fffffii:
        /* <DEDUP_REMOVED lines=17> */
[----:B---3--:R-:W-:-:S06]  /*0110*/  IMAD.WIDE R4, R13, 0x4, R4 ;  /* 0x000000040d047825 */ /* 0x008fcc00078e0204 */
[----:B------:R-:W1:Y:S01]  /*0120*/  LDC.64 R10, c[0x0][0x398] ;  /* 0x0000e600ff0a7b82 */ /* 0x000e620000000a00 */
[----:B------:R-:W2:Y:S01]  /*0130*/  @P0 LDG.E R15, desc[UR4][R4.64] ;  /* 0x00000004040f0981 */ /* 0x000ea2000c1e1900 */
[----:B----4-:R-:W-:-:S05]  /*0140*/  IMAD.WIDE R6, R13, 0x4, R6 ;  /* 0x000000040d067825 */ /* 0x010fca00078e0206 */
[----:B------:R-:W3:Y:S01]  /*0150*/  LDG.E R2, desc[UR4][R6.64] ;  /* 0x0000000406027981 */ /* 0x000ee2000c1e1900 */
[----:B0-----:R-:W-:Y:S01]  /*0160*/  FADD R12, -R3, 1 ;  /* 0x3f800000030c7421 */ /* 0x001fe20000000100 */
[----:B-1----:R-:W-:Y:S02]  /*0170*/  IMAD.WIDE R10, R13, 0x4, R10 ;  /* 0x000000040d0a7825 */ /* 0x002fe400078e020a */
[----:B------:R-:W0:Y:S02]  /*0180*/  LDC R13, c[0x0][0x3a8] ;  /* 0x0000ea00ff0d7b82 */ /* 0x000e240000000800 */
[----:B--2---:R-:W-:Y:S01]  /*0190*/  @P0 FFMA R0, R15, UR6, R0 ;  /* 0x000000060f000c23 */ /* 0x004fe20008000000 */
[----:B---3--:R-:W-:Y:S01]  /*01a0*/  FMUL R15, R2, R3 ;  /* 0x00000003020f7220 */ /* 0x008fe20000400000 */
[----:B0-----:R-:W-:Y:S01]  /*01b0*/  FADD R9, -R13, 1 ;  /* 0x3f8000000d097421 */ /* 0x001fe20000000100 */
[----:B------:R-:W0:Y:S02]  /*01c0*/  LDCU UR6, c[0x0][0x3b4] ;  /* 0x00007680ff0677ac */ /* 0x000e240008000800 */
[----:B------:R-:W-:-:S05]  /*01d0*/  FFMA R15, R12, R0, R15 ;  /* 0x000000000c0f7223 */ /* 0x000fca000000000f */
[----:B------:R-:W-:Y:S04]  /*01e0*/  STG.E desc[UR4][R6.64], R15 ;  /* 0x0000000f06007986 */ /* 0x000fe8000c101904 */
[----:B------:R-:W2:Y:S01]  /*01f0*/  LDG.E R2, desc[UR4][R10.64] ;  /* 0x000000040a027981 */ /* 0x000ea2000c1e1900 */
[----:B------:R-:W-:Y:S01]  /*0200*/  FMUL R8, R9, R0 ;  /* 0x0000000009087220 */ /* 0x000fe20000400000 */
[----:B------:R-:W-:Y:S01]  /*0210*/  FSETP.GEU.AND P0, PT, |R3|, 1.175494350822287508e-38, PT ;  /* 0x008000000300780b */ /* 0x000fe20003f0e200 */
[----:B--2---:R-:W-:-:S04]  /*0220*/  FMUL R9, R2, R13 ;  /* 0x0000000d02097220 */ /* 0x004fc80000400000 */
[----:B------:R-:W-:Y:S01]  /*0230*/  FFMA R0, R8, R0, R9 ;  /* 0x0000000008007223 */ /* 0x000fe20000000009 */
[----:B------:R-:W-:-:S05]  /*0240*/  FMUL R8, |R3|, 16777216 ;  /* 0x4b80000003087820 */ /* 0x000fca0000400200 */
[----:B------:R-:W-:-:S04]  /*0250*/  FSEL R8, R8, |R3|, !P0 ;  /* 0x4000000308087208 */ /* 0x000fc80004000000 */
[----:B------:R-:W-:-:S04]  /*0260*/  IADD3 R9, PT, PT, R8, -0x3f3504f3, RZ ;  /* 0xc0cafb0d08097810 */ /* 0x000fc80007ffe0ff */
[----:B------:R-:W-:-:S04]  /*0270*/  LOP3.LUT R9, R9, 0xff800000, RZ, 0xc0, !PT ;  /* 0xff80000009097812 */ /* 0x000fc800078ec0ff */
[----:B------:R-:W-:-:S05]  /*0280*/  IADD3 R8, PT, PT, R8, -R9, RZ ;  /* 0x8000000908087210 */ /* 0x000fca0007ffe0ff */
[----:B------:R-:W-:-:S06]  /*0290*/  FADD R13, R8, 1 ;  /* 0x3f800000080d7421 */ /* 0x000fcc0000000000 */
[----:B------:R-:W1:Y:S01]  /*02a0*/  MUFU.RCP R13, R13 ;  /* 0x0000000d000d7308 */ /* 0x000e620000001000 */
[----:B------:R-:W-:Y:S01]  /*02b0*/  FADD R12, R8, -1 ;  /* 0xbf800000080c7421 */ /* 0x000fe20000000000 */
[----:B------:R2:W-:Y:S01]  /*02c0*/  STG.E desc[UR4][R10.64], R0 ;  /* 0x000000000a007986 */ /* 0x0005e2000c101904 */
[----:B------:R-:W-:Y:S02]  /*02d0*/  I2FP.F32.S32 R9, R9 ;  /* 0x0000000900097245 */ /* 0x000fe40000201400 */
[----:B------:R-:W-:Y:S01]  /*02e0*/  FADD R8, R12, R12 ;  /* 0x0000000c0c087221 */ /* 0x000fe20000000000 */
[----:B------:R3:W5:Y:S01]  /*02f0*/  LDG.E R2, desc[UR4][R6.64] ;  /* 0x0000000406027981 */ /* 0x000762000c1e1900 */
[----:B--2---:R-:W-:Y:S01]  /*0300*/  HFMA2 R11, -RZ, RZ, 0.771484375, 0.21533203125 ;  /* 0x3a2c32e4ff0b7431 */ /* 0x004fe200000001ff */
[----:B---3--:R-:W-:Y:S01]  /*0310*/  FSEL R6, RZ, -24, P0 ;  /* 0xc1c00000ff067808 */ /* 0x008fe20000000000 */
[----:B-1----:R-:W-:-:S04]  /*0320*/  FMUL R10, R13, R8 ;  /* 0x000000080d0a7220 */ /* 0x002fc80000400000 */
[----:B------:R-:W-:Y:S01]  /*0330*/  FFMA R9, R9, 1.1920928955078125e-07, R6 ;  /* 0x3400000009097823 */ /* 0x000fe20000000006 */
[----:B------:R-:W-:Y:S01]  /*0340*/  FADD R7, R12, -R10 ;  /* 0x8000000a0c077221 */ /* 0x000fe20000000000 */
[CC--:B------:R-:W-:Y:S02]  /*0350*/  FMUL R6, R10.reuse, R10.reuse ;  /* 0x0000000a0a067220 */ /* 0x0c0fe40000400000 */
[----:B------:R-:W-:Y:S01]  /*0360*/  FFMA R8, R10, 1.4426950216293334961, R9 ;  /* 0x3fb8aa3b0a087823 */ /* 0x000fe20000000009 */
[----:B------:R-:W-:Y:S01]  /*0370*/  FADD R7, R7, R7 ;  /* 0x0000000707077221 */ /* 0x000fe20000000000 */
[----:B------:R-:W-:Y:S02]  /*0380*/  FFMA R11, R6, R11, 0.0032181653659790754318 ;  /* 0x3b52e7db060b7423 */ /* 0x000fe4000000000b */
[----:B------:R-:W-:Y:S01]  /*0390*/  FADD R9, R9, -R8 ;  /* 0x8000000809097221 */ /* 0x000fe20000000000 */
[----:B------:R-:W-:Y:S01]  /*03a0*/  FFMA R12, R12, -R10, R7 ;  /* 0x8000000a0c0c7223 */ /* 0x000fe20000000007 */
[----:B------:R-:W-:-:S02]  /*03b0*/  FFMA R11, R6, R11, 0.018033718690276145935 ;  /* 0x3c93bb73060b7423 */ /* 0x000fc4000000000b */
[----:B------:R-:W-:Y:S01]  /*03c0*/  FFMA R9, R10, 1.4426950216293334961, R9 ;  /* 0x3fb8aa3b0a097823 */ /* 0x000fe20000000009 */
[----:B------:R-:W-:Y:S01]  /*03d0*/  FMUL R12, R13, R12 ;  /* 0x0000000c0d0c7220 */ /* 0x000fe20000400000 */
[----:B------:R-:W-:-:S03]  /*03e0*/  FFMA R11, R6, R11, 0.12022458761930465698 ;  /* 0x3df6384f060b7423 */ /* 0x000fc6000000000b */
[----:B------:R-:W-:Y:S01]  /*03f0*/  FFMA R9, R12, 1.4426950216293334961, R9 ;  /* 0x3fb8aa3b0c097823 */ /* 0x000fe20000000009 */
[----:B------:R-:W-:-:S03]  /*0400*/  FMUL R11, R6, R11 ;  /* 0x0000000b060b7220 */ /* 0x000fc60000400000 */
[----:B------:R-:W-:Y:S01]  /*0410*/  FFMA R9, R10, 1.9251366722983220825e-08, R9 ;  /* 0x32a55e340a097823 */ /* 0x000fe20000000009 */
[----:B------:R-:W-:-:S04]  /*0420*/  FMUL R6, R11, 3 ;  /* 0x404000000b067820 */ /* 0x000fc80000400000 */
[----:B------:R-:W-:-:S04]  /*0430*/  FFMA R6, R12, R6, R9 ;  /* 0x000000060c067223 */ /* 0x000fc80000000009 */
[----:B------:R-:W-:Y:S01]  /*0440*/  FFMA R11, R10, R11, R6 ;  /* 0x0000000b0a0b7223 */ /* 0x000fe20000000006 */
[----:B0-----:R-:W-:-:S03]  /*0450*/  I2FP.F32.S32 R6, UR6 ;  /* 0x0000000600067c45 */ /* 0x001fc60008201400 */
[----:B------:R-:W-:-:S04]  /*0460*/  FADD R9, R8, R11 ;  /* 0x0000000b08097221 */ /* 0x000fc80000000000 */
[----:B------:R-:W-:-:S04]  /*0470*/  FMUL R7, R6, R9 ;  /* 0x0000000906077220 */ /* 0x000fc80000400000 */
[----:B------:R-:W0:Y:S01]  /*0480*/  FRND R10, R7 ;  /* 0x00000007000a7307 */ /* 0x000e220000201000 */
[----:B------:R-:W-:-:S04]  /*0490*/  FADD R8, -R8, R9 ;  /* 0x0000000908087221 */ /* 0x000fc80000000100 */
[----:B------:R-:W-:Y:S01]  /*04a0*/  FADD R11, R11, -R8 ;  /* 0x800000080b0b7221 */ /* 0x000fe20000000000 */
[----:B------:R-:W-:Y:S01]  /*04b0*/  FFMA R8, R6, R9, -R7 ;  /* 0x0000000906087223 */ /* 0x000fe20000000807 */
[----:B------:R-:W-:-:S03]  /*04c0*/  MOV R12, 0x391fcb8e ;  /* 0x391fcb8e000c7802 */ /* 0x000fc60000000f00 */
[----:B------:R-:W-:Y:S01]  /*04d0*/  FFMA R8, R6, R11, R8 ;  /* 0x0000000b06087223 */ /* 0x000fe20000000008 */
[----:B0-----:R-:W-:-:S04]  /*04e0*/  FADD R9, R7, -R10 ;  /* 0x8000000a07097221 */ /* 0x001fc80000000000 */
[----:B------:R-:W-:-:S04]  /*04f0*/  FADD R9, R8, R9 ;  /* 0x0000000908097221 */ /* 0x000fc80000000000 */
[----:B------:R-:W-:-:S04]  /*0500*/  FFMA R8, R9, R12, 0.0013391353422775864601 ;  /* 0x3aaf85ed09087423 */ /* 0x000fc8000000000c */
[----:B------:R-:W-:Y:S01]  /*0510*/  FFMA R8, R9, R8, 0.0096188392490148544312 ;  /* 0x3c1d985609087423 */ /* 0x000fe20000000008 */
[----:B------:R-:W-:-:S03]  /*0520*/  FSETP.GT.AND P0, PT, R10, RZ, PT ;  /* 0x000000ff0a00720b */ /* 0x000fc60003f04000 */
[C---:B------:R-:W-:Y:S01]  /*0530*/  FFMA R12, R9.reuse, R8, 0.055503588169813156128 ;  /* 0x3d6357bb090c7423 */ /* 0x040fe20000000008 */
[----:B------:R-:W-:Y:S01]  /*0540*/  FMUL R8, R6, 0.5 ;  /* 0x3f00000006087820 */ /* 0x000fe20000400000 */
[----:B------:R-:W0:Y:S01]  /*0550*/  F2I.NTZ R11, R7 ;  /* 0x00000007000b7305 */ /* 0x000e220000203100 */
[----:B------:R-:W-:Y:S02]  /*0560*/  SEL R10, RZ, 0x83000000, P0 ;  /* 0x83000000ff0a7807 */ /* 0x000fe40000000000 */
[----:B------:R-:W-:Y:S01]  /*0570*/  ISETP.NE.AND P0, PT, RZ, UR6, PT ;  /* 0x00000006ff007c0c */ /* 0x000fe2000bf05270 */
        /* <DEDUP_REMOVED lines=23> */
[----:B------:R-:W-:Y:S01]  /*06f0*/  ISETP.LE.AND P2, PT, RZ, UR6, PT ;  /* 0x00000006ff007c0c */ /* 0x000fe2000bf43270 */
[----:B------:R-:W-:Y:S01]  /*0700*/  FADD R8, R3, R3 ;  /* 0x0000000303087221 */ /* 0x000fe20000000000 */
[----:B------:R-:W-:-:S11]  /*0710*/  FSETP.NEU.AND P1, PT, |R7|, 1, PT ;  /* 0x3f8000000700780b */ /* 0x000fd60003f2d200 */
[----:B------:R-:W-:-:S04]  /*0720*/  @!P2 LOP3.LUT R8, R8, 0x7f800000, RZ, 0x3c, !PT ;  /* 0x7f8000000808a812 */ /* 0x000fc800078e3cff */
[----:B------:R-:W-:Y:S01]  /*0730*/  @P1 LOP3.LUT R8, R8, 0x7fffffff, RZ, 0xc0, !PT ;  /* 0x7fffffff08081812 */ /* 0x000fe200078ec0ff */
[----:B------:R-:W-:Y:S06]  /*0740*/  BRA `(.L_x_137) ;  /* 0x00000000001c7947 */ /* 0x000fec0003800000 */
.L_x_138:
[----:B------:R-:W-:Y:S02]  /*0750*/  FSETP.NEU.AND P1, PT, |R6|, +INF , PT ;  /* 0x7f8000000600780b */ /* 0x000fe40003f2d200 */
[----:B------:R-:W-:-:S13]  /*0760*/  FSETP.EQ.AND P2, PT, R3, -1, PT ;  /* 0xbf8000000300780b */ /* 0x000fda0003f42000 */
[----:B------:R-:W-:Y:S05]  /*0770*/  @!P1 BRA P2, `(.L_x_137) ;  /* 0x0000000000109947 */ /* 0x000fea0001000000 */
[----:B------:R-:W-:Y:S02]  /*0780*/  FSETP.GEU.AND P1, PT, R3, RZ, PT ;  /* 0x000000ff0300720b */ /* 0x000fe40003f2e000 */
[----:B------:R-:W-:-:S11]  /*0790*/  MOV R8, R11 ;  /* 0x0000000b00087202 */ /* 0x000fd60000000f00 */
[----:B------:R-:W-:-:S04]  /*07a0*/  @!P1 FSETP.NEU.AND P2, PT, |R7|, 1, PT ;  /* 0x3f8000000700980b */ /* 0x000fc80003f4d200 */
[----:B------:R-:W-:-:S09]  /*07b0*/  @!P1 FSEL R8, R11, -R11, P2 ;  /* 0x8000000b0b089208 */ /* 0x000fd20001000000 */
.L_x_137:
        /* <DEDUP_REMOVED lines=13> */
[----:B------:R-:W-:Y:S05]  /*0890*/  CALL.REL.NOINC `($__internal_12_$__cuda_sm3x_div_rn_noftz_f32_slowpath) ;  /* 0x00000008007c7944 */ /* 0x000fea0003c00000 */
[----:B------:R-:W-:-:S07]  /*08a0*/  MOV R9, R2 ;  /* 0x0000000200097202 */ /* 0x000fce0000000f00 */
.L_x_140:
[----:B------:R-:W-:Y:S05]  /*08b0*/  BSYNC.RECONVERGENT B0 ;  /* 0x0000000000007941 */ /* 0x000fea0003800200 */
.L_x_139:
[----:B------:R-:W0:Y:S01]  /*08c0*/  LDC R3, c[0x0][0x3a8] ;  /* 0x0000ea00ff037b82 */ /* 0x000e220000000800 */
[----:B------:R-:W-:Y:S02]  /*08d0*/  HFMA2 R17, -RZ, RZ, 0.771484375, 0.21533203125 ;  /* 0x3a2c32e4ff117431 */ /* 0x000fe400000001ff */
[C---:B0-----:R-:W-:Y:S01]  /*08e0*/  FMUL R2, |R3|.reuse, 16777216 ;  /* 0x4b80000003027820 */ /* 0x041fe20000400200 */
[C---:B------:R-:W-:Y:S02]  /*08f0*/  FSETP.GEU.AND P1, PT, |R3|.reuse, 1.175494350822287508e-38, PT ;  /* 0x008000000300780b */ /* 0x040fe40003f2e200 */
[----:B------:R-:W-:Y:S02]  /*0900*/  FSETP.EQ.OR P0, PT, R3, 1, !P0 ;  /* 0x3f8000000300780b */ /* 0x000fe40004702400 */
[----:B------:R-:W-:-:S04]  /*0910*/  FSEL R2, R2, |R3|, !P1 ;  /* 0x4000000302027208 */ /* 0x000fc80004800000 */
[----:B------:R-:W-:-:S04]  /*0920*/  IADD3 R10, PT, PT, R2, -0x3f3504f3, RZ ;  /* 0xc0cafb0d020a7810 */ /* 0x000fc80007ffe0ff */
[----:B------:R-:W-:Y:S02]  /*0930*/  LOP3.LUT R11, R10, 0xff800000, RZ, 0xc0, !PT ;  /* 0xff8000000a0b7812 */ /* 0x000fe400078ec0ff */
[----:B------:R-:W-:Y:S02]  /*0940*/  FSEL R10, RZ, -24, P1 ;  /* 0xc1c00000ff0a7808 */ /* 0x000fe40000800000 */
[-C--:B------:R-:W-:Y:S02]  /*0950*/  IADD3 R2, PT, PT, R2, -R11.reuse, RZ ;  /* 0x8000000b02027210 */ /* 0x080fe40007ffe0ff */
[----:B------:R-:W-:-:S03]  /*0960*/  I2FP.F32.S32 R11, R11 ;  /* 0x0000000b000b7245 */ /* 0x000fc60000201400 */
[C---:B------:R-:W-:Y:S01]  /*0970*/  FADD R12, R2.reuse, 1 ;  /* 0x3f800000020c7421 */ /* 0x040fe20000000000 */
[----:B------:R-:W-:Y:S01]  /*0980*/  FADD R13, R2, -1 ;  /* 0xbf800000020d7421 */ /* 0x000fe20000000000 */
[----:B------:R-:W-:-:S03]  /*0990*/  FFMA R11, R11, 1.1920928955078125e-07, R10 ;  /* 0x340000000b0b7823 */ /* 0x000fc6000000000a */
[----:B------:R-:W-:Y:S01]  /*09a0*/  FADD R15, R13, R13 ;  /* 0x0000000d0d0f7221 */ /* 0x000fe20000000000 */
[----:B------:R-:W0:Y:S03]  /*09b0*/  MUFU.RCP R12, R12 ;  /* 0x0000000c000c7308 */ /* 0x000e260000001000 */
[----:B0-----:R-:W-:-:S04]  /*09c0*/  FMUL R2, R12, R15 ;  /* 0x0000000f0c027220 */ /* 0x001fc80000400000 */
        /* <DEDUP_REMOVED lines=22> */
[----:B------:R-:W-:Y:S01]  /*0b30*/  FFMA R2, R6, R13, -R11 ;  /* 0x0000000d06027223 */ /* 0x000fe2000000080b */
[----:B------:R-:W-:-:S03]  /*0b40*/  FSETP.GEU.AND P2, PT, R11, RZ, PT ;  /* 0x000000ff0b00720b */ /* 0x000fc60003f4e000 */
[----:B------:R-:W-:Y:S01]  /*0b50*/  FFMA R2, R6, R15, R2 ;  /* 0x0000000f06027223 */ /* 0x000fe20000000002 */
[----:B------:R-:W-:Y:S01]  /*0b60*/  MOV R15, 0x391fcb8e ;  /* 0x391fcb8e000f7802 */ /* 0x000fe20000000f00 */
        /* <DEDUP_REMOVED lines=32> */
.L_x_142:
[----:B------:R-:W-:Y:S02]  /*0d70*/  FSETP.NEU.AND P0, PT, |R6|, +INF , PT ;  /* 0x7f8000000600780b */ /* 0x000fe40003f0d200 */
[----:B------:R-:W-:-:S13]  /*0d80*/  FSETP.EQ.AND P1, PT, R3, -1, PT ;  /* 0xbf8000000300780b */ /* 0x000fda0003f22000 */
[----:B------:R-:W-:Y:S05]  /*0d90*/  @!P0 BRA P1, `(.L_x_141) ;  /* 0x0000000000108947 */ /* 0x000fea0000800000 */
[----:B------:R-:W-:Y:S02]  /*0da0*/  FSETP.GEU.AND P0, PT, R3, RZ, PT ;  /* 0x000000ff0300720b */ /* 0x000fe40003f0e000 */
[----:B------:R-:W-:-:S11]  /*0db0*/  MOV R8, R12 ;  /* 0x0000000c00087202 */ /* 0x000fd60000000f00 */
[----:B------:R-:W-:-:S04]  /*0dc0*/  @!P0 FSETP.NEU.AND P1, PT, |R7|, 1, PT ;  /* 0x3f8000000700880b */ /* 0x000fc80003f2d200 */
[----:B------:R-:W-:-:S09]  /*0dd0*/  @!P0 FSEL R8, R12, -R12, P1 ;  /* 0x8000000c0c088208 */ /* 0x000fd20000800000 */
.L_x_141:
        /* <DEDUP_REMOVED lines=13> */
[----:B------:R-:W-:Y:S05]  /*0eb0*/  CALL.REL.NOINC `($__internal_12_$__cuda_sm3x_div_rn_noftz_f32_slowpath) ;  /* 0x0000000000f47944 */ /* 0x000fea0003c00000 */
[----:B------:R-:W-:-:S07]  /*0ec0*/  MOV R3, R2 ;  /* 0x0000000200037202 */ /* 0x000fce0000000f00 */
.L_x_144:
[----:B------:R-:W-:Y:S05]  /*0ed0*/  BSYNC.RECONVERGENT B0 ;  /* 0x0000000000007941 */ /* 0x000fea0003800200 */
.L_x_143:
[----:B------:R-:W0:Y:S01]  /*0ee0*/  LDCU UR6, c[0x0][0x3a0] ;  /* 0x00007400ff0677ac */ /* 0x000e220008000800 */
[----:B------:R-:W-:Y:S01]  /*0ef0*/  IADD3 R0, PT, PT, R3, -0xd000000, RZ ;  /* 0xf300000003007810 */ /* 0x000fe20007ffe0ff */
[----:B------:R1:W2:Y:S01]  /*0f00*/  MUFU.RSQ R6, R3 ;  /* 0x0000000300067308 */ /* 0x0002a20000001400 */
[----:B------:R-:W-:Y:S02]  /*0f10*/  BSSY.RECONVERGENT B0, `(.L_x_145) ;  /* 0x000000d000007945 */ /* 0x000fe40003800200 */
[----:B------:R-:W-:Y:S01]  /*0f20*/  ISETP.GT.U32.AND P0, PT, R0, 0x727fffff, PT ;  /* 0x727fffff0000780c */ /* 0x000fe20003f04070 */
[----:B0-----:R-:W-:-:S12]  /*0f30*/  FMUL R2, R9, UR6 ;  /* 0x0000000609027c20 */ /* 0x001fd80008400000 */
[----:B-12---:R-:W-:Y:S05]  /*0f40*/  @!P0 BRA `(.L_x_146) ;  /* 0x0000000000148947 */ /* 0x006fea0003800000 */
[----:B------:R-:W-:Y:S02]  /*0f50*/  MOV R0, R3 ;  /* 0x0000000300007202 */ /* 0x000fe40000000f00 */
[----:B------:R-:W-:-:S07]  /*0f60*/  MOV R10, 0xf80 ;  /* 0x00000f80000a7802 */ /* 0x000fce0000000f00 */
[----:B------:R-:W-:Y:S05]  /*0f70*/  CALL.REL.NOINC `($__internal_11_$__cuda_sm20_sqrt_rn_f32_slowpath) ;  /* 0x00000000006c7944 */ /* 0x000fea0003c00000 */
[----:B------:R-:W-:Y:S01]  /*0f80*/  IMAD.MOV.U32 R0, RZ, RZ, R3 ;  /* 0x000000ffff007224 */ /* 0x000fe200078e0003 */
[----:B------:R-:W-:Y:S06]  /*0f90*/  BRA `(.L_x_147) ;  /* 0x0000000000107947 */ /* 0x000fec0003800000 */
.L_x_146:
[C---:B------:R-:W-:Y:S01]  /*0fa0*/  FMUL.FTZ R0, R6.reuse, R3 ;  /* 0x0000000306007220 */ /* 0x040fe20000410000 */
[----:B------:R-:W-:-:S03]  /*0fb0*/  FMUL.FTZ R6, R6, 0.5 ;  /* 0x3f00000006067820 */ /* 0x000fc60000410000 */
[----:B------:R-:W-:-:S04]  /*0fc0*/  FFMA R3, -R0, R0, R3 ;  /* 0x0000000000037223 */ /* 0x000fc80000000103 */
[----:B------:R-:W-:-:S07]  /*0fd0*/  FFMA R0, R3, R6, R0 ;  /* 0x0000000603007223 */ /* 0x000fce0000000000 */
.L_x_147:
[----:B------:R-:W-:Y:S05]  /*0fe0*/  BSYNC.RECONVERGENT B0 ;  /* 0x0000000000007941 */ /* 0x000fea0003800200 */
.L_x_145:
        /* <DEDUP_REMOVED lines=15> */
.L_x_149:
[----:B------:R-:W-:Y:S05]  /*10e0*/  BSYNC.RECONVERGENT B0 ;  /* 0x0000000000007941 */ /* 0x000fea0003800200 */
.L_x_148:
[----:B------:R-:W2:Y:S02]  /*10f0*/  LDG.E R3, desc[UR4][R4.64] ;  /* 0x0000000404037981 */ /* 0x000ea4000c1e1900 */
[----:B--2---:R-:W-:-:S05]  /*1100*/  FADD R3, R3, -R0 ;  /* 0x8000000003037221 */ /* 0x004fca0000000000 */
[----:B------:R-:W-:Y:S01]  /*1110*/  STG.E desc[UR4][R4.64], R3 ;  /* 0x0000000304007986 */ /* 0x000fe2000c101904 */
[----:B------:R-:W-:Y:S05]  /*1120*/  EXIT ;  /* 0x000000000000794d */ /* 0x000fea0003800000 */
        .weak           $__internal_11_$__cuda_sm20_sqrt_rn_f32_slowpath
        .type           $__internal_11_$__cuda_sm20_sqrt_rn_f32_slowpath,@function
        .size           $__internal_11_$__cuda_sm20_sqrt_rn_f32_slowpath,($__internal_12_$__cuda_sm3x_div_rn_noftz_f32_slowpath - $__internal_11_$__cuda_sm20_sqrt_rn_f32_slowpath)
$__internal_11_$__cuda_sm20_sqrt_rn_f32_slowpath:
        /* <DEDUP_REMOVED lines=19> */
.L_x_150:
[----:B------:R-:W-:Y:S01]  /*1260*/  HFMA2 R7, -RZ, RZ, 0, 0 ;  /* 0x00000000ff077431 */ /* 0x000fe200000001ff */
[----:B------:R-:W-:-:S04]  /*1270*/  MOV R6, R10 ;  /* 0x0000000a00067202 */ /* 0x000fc80000000f00 */
[----:B------:R-:W-:Y:S05]  /*1280*/  RET.REL.NODEC R6 `(_Z16adamUpdateKernelPfPKfS_S_fffffii) ;  /* 0xffffffec065c7950 */ /* 0x000fea0003c3ffff */
        .weak           $__internal_12_$__cuda_sm3x_div_rn_noftz_f32_slowpath
        .type           $__internal_12_$__cuda_sm3x_div_rn_noftz_f32_slowpath,@function
        .size           $__internal_12_$__cuda_sm3x_div_rn_noftz_f32_slowpath,(.L_x_176 - $__internal_12_$__cuda_sm3x_div_rn_noftz_f32_slowpath)
$__internal_12_$__cuda_sm3x_div_rn_noftz_f32_slowpath:
        /* <DEDUP_REMOVED lines=34> */
.L_x_152:
[----:B------:R-:W-:Y:S01]  /*14b0*/  LEA R14, R12, 0xc0800000, 0x17 ;  /* 0xc08000000c0e7811 */ /* 0x000fe200078eb8ff */
[----:B------:R-:W-:Y:S03]  /*14c0*/  BSSY.RECONVERGENT B2, `(.L_x_157) ;  /* 0x0000036000027945 */ /* 0x000fe60003800200 */
[----:B------:R-:W-:Y:S02]  /*14d0*/  IADD3 R14, PT, PT, -R14, R3, RZ ;  /* 0x000000030e0e7210 */ /* 0x000fe40007ffe1ff */
[----:B------:R-:W-:Y:S02]  /*14e0*/  IADD3 R3, PT, PT, R16, -0x7f, RZ ;  /* 0xffffff8110037810 */ /* 0x000fe40007ffe0ff */
[----:B------:R-:W0:Y:S01]  /*14f0*/  MUFU.RCP R13, R14 ;  /* 0x0000000e000d7308 */ /* 0x000e220000001000 */
[----:B------:R-:W-:Y:S01]  /*1500*/  FADD.FTZ R15, -R14, -RZ ;  /* 0x800000ff0e0f7221 */ /* 0x000fe20000010100 */
[C---:B------:R-:W-:Y:S01]  /*1510*/  IADD3 R12, PT, PT, R3.reuse, 0x7f, -R12 ;  /* 0x0000007f030c7810 */ /* 0x040fe20007ffe80c */
[----:B------:R-:W-:-:S04]  /*1520*/  IMAD R2, R3, -0x800000, R2 ;  /* 0xff80000003027824 */ /* 0x000fc800078e0202 */
[----:B------:R-:W-:Y:S02]  /*1530*/  IMAD.IADD R12, R12, 0x1, R11 ;  /* 0x000000010c0c7824 */ /* 0x000fe400078e020b */
        /* <DEDUP_REMOVED lines=21> */
[C---:B------:R-:W-:Y:S01]  /*1690*/  IADD3 R14, PT, PT, R15.reuse, 0x20, RZ ;  /* 0x000000200f0e7810 */ /* 0x040fe20007ffe0ff */
[CCC-:B------:R-:W-:Y:S01]  /*16a0*/  FFMA.RM R12, R18.reuse, R16.reuse, R13.reuse ;  /* 0x00000010120c7223 */ /* 0x1c0fe2000000400d */
        /* <DEDUP_REMOVED lines=19> */
.L_x_159:
[----:B------:R-:W-:-:S04]  /*17e0*/  LOP3.LUT R2, R2, 0x80000000, RZ, 0xc0, !PT ;  /* 0x8000000002027812 */ /* 0x000fc800078ec0ff */
[----:B------:R-:W-:Y:S01]  /*17f0*/  LOP3.LUT R2, R2, 0x7f800000, RZ, 0xfc, !PT ;  /* 0x7f80000002027812 */ /* 0x000fe200078efcff */
[----:B------:R-:W-:Y:S06]  /*1800*/  BRA `(.L_x_160) ;  /* 0x0000000000047947 */ /* 0x000fec0003800000 */
.L_x_158:
[----:B------:R-:W-:-:S07]  /*1810*/  LEA R2, R12, R2, 0x17 ;  /* 0x000000020c027211 */ /* 0x000fce00078eb8ff */
.L_x_160:
[----:B------:R-:W-:Y:S05]  /*1820*/  BSYNC.RECONVERGENT B2 ;  /* 0x0000000000027941 */ /* 0x000fea0003800200 */
.L_x_157:
[----:B------:R-:W-:Y:S05]  /*1830*/  BRA `(.L_x_161) ;  /* 0x0000000000207947 */ /* 0x000fea0003800000 */
.L_x_156:
[----:B------:R-:W-:-:S04]  /*1840*/  LOP3.LUT R2, R3, 0x80000000, R2, 0x48, !PT ;  /* 0x8000000003027812 */ /* 0x000fc800078e4802 */
[----:B------:R-:W-:Y:S01]  /*1850*/  LOP3.LUT R2, R2, 0x7f800000, RZ, 0xfc, !PT ;  /* 0x7f80000002027812 */ /* 0x000fe200078efcff */
[----:B------:R-:W-:Y:S06]  /*1860*/  BRA `(.L_x_161) ;  /* 0x0000000000147947 */ /* 0x000fec0003800000 */
.L_x_155:
[----:B------:R-:W-:Y:S01]  /*1870*/  LOP3.LUT R2, R3, 0x80000000, R2, 0x48, !PT ;  /* 0x8000000003027812 */ /* 0x000fe200078e4802 */
[----:B------:R-:W-:Y:S06]  /*1880*/  BRA `(.L_x_161) ;  /* 0x00000000000c7947 */ /* 0x000fec0003800000 */
.L_x_154:
[----:B------:R-:W0:Y:S01]  /*1890*/  MUFU.RSQ R2, -QNAN ;  /* 0xffc0000000027908 */ /* 0x000e220000001400 */
[----:B------:R-:W-:Y:S05]  /*18a0*/  BRA `(.L_x_161) ;  /* 0x0000000000047947 */ /* 0x000fea0003800000 */
.L_x_153:
[----:B------:R-:W-:-:S07]  /*18b0*/  FADD.FTZ R2, R2, R3 ;  /* 0x0000000302027221 */ /* 0x000fce0000010000 */
.L_x_161:
[----:B------:R-:W-:Y:S05]  /*18c0*/  BSYNC.RECONVERGENT B1 ;  /* 0x0000000000017941 */ /* 0x000fea0003800200 */
.L_x_151:
[----:B------:R-:W-:-:S04]  /*18d0*/  HFMA2 R11, -RZ, RZ, 0, 0 ;  /* 0x00000000ff0b7431 */ /* 0x000fc800000001ff */
[----:B0-----:R-:W-:Y:S05]  /*18e0*/  RET.REL.NODEC R10 `(_Z16adamUpdateKernelPfPKfS_S_fffffii) ;  /* 0xffffffe40ac47950 */ /* 0x001fea0003c3ffff */
.L_x_162:
        /* <DEDUP_REMOVED lines=9> */
.L_x_176:


//--------------------- .text._Z15sgdUpdateKernelPfPKfffS_fi --------------------------
	.section	.text._Z15sgdUpdateKernelPfPKfffS_fi,"ax",@progbits
	.align	128
        .global         _Z15sgdUpdateKernelPfPKfffS_fi
        .type           _Z15sgdUpdateKernelPfPKfffS_fi,@function
        .size           _Z15sgdUpdateKernelPfPKfffS_fi,(.L_x_186 - _Z15sgdUpdateKernelPfPKfffS_fi)
        .other          _Z15sgdUpdateKernelPfPKfffS_fi,@"STO_CUDA_ENTRY STV_DEFAULT"
_Z15sgdUpdateKernelPfPKfffS_fi:
.text._Z15sgdUpdateKernelPfPKfffS_fi:
        /* <DEDUP_REMOVED lines=10> */
[----:B------:R-:W2:Y:S01]  /*00a0*/  LDCU UR6, c[0x0][0x3a0] ;  /* 0x00007400ff0677ac */ /* 0x000ea20008000800 */
[----:B------:R-:W3:Y:S06]  /*00b0*/  LDCU.64 UR4, c[0x0][0x358] ;  /* 0x00006b00ff0477ac */ /* 0x000eec0008000a00 */
[----:B------:R-:W4:Y:S01]  /*00c0*/  LDC.64 R4, c[0x0][0x380] ;  /* 0x0000e000ff047b82 */ /* 0x000f220000000a00 */
[----:B0-----:R-:W-:-:S02]  /*00d0*/  FSETP.NEU.AND P1, PT, RZ, UR7, PT ;  /* 0x00000007ff007c0b */ /* 0x001fc4000bf2d000 */
[----:B--2---:R-:W-:Y:S01]  /*00e0*/  FSETP.NEU.AND P0, PT, RZ, UR6, PT ;  /* 0x00000006ff007c0b */ /* 0x004fe2000bf0d000 */
[----:B-1----:R-:W-:-:S05]  /*00f0*/  IMAD.WIDE R2, R9, 0x4, R2 ;  /* 0x0000000409027825 */ /* 0x002fca00078e0202 */
[----:B---3--:R-:W2:Y:S05]  /*0100*/  LDG.E R0, desc[UR4][R2.64] ;  /* 0x0000000402007981 */ /* 0x008eaa000c1e1900 */
[----:B------:R-:W0:Y:S01]  /*0110*/  @P1 LDC.64 R6, c[0x0][0x398] ;  /* 0x0000e600ff061b82 */ /* 0x000e220000000a00 */
[----:B----4-:R-:W-:-:S04]  /*0120*/  IMAD.WIDE R4, R9, 0x4, R4 ;  /* 0x0000000409047825 */ /* 0x010fc800078e0204 */
[----:B0-----:R-:W-:Y:S02]  /*0130*/  @P1 IMAD.WIDE R6, R9, 0x4, R6 ;  /* 0x0000000409061825 */ /* 0x001fe400078e0206 */
[----:B------:R-:W2:Y:S04]  /*0140*/  @P0 LDG.E R9, desc[UR4][R4.64] ;  /* 0x0000000404090981 */ /* 0x000ea8000c1e1900 */
[----:B------:R-:W3:Y:S01]  /*0150*/  @P1 LDG.E R11, desc[UR4][R6.64] ;  /* 0x00000004060b1981 */ /* 0x000ee2000c1e1900 */
[----:B--2---:R-:W-:Y:S02]  /*0160*/  @P0 FFMA R0, R9, UR6, R0 ;  /* 0x0000000609000c23 */ /* 0x004fe40008000000 */
[----:B------:R-:W0:Y:S02]  /*0170*/  @P1 LDC R9, c[0x0][0x390] ;  /* 0x0000e400ff091b82 */ /* 0x000e240000000800 */
[----:B---3--:R-:W-:-:S05]  /*0180*/  @P1 FFMA R11, R11, UR7, R0 ;  /* 0x000000070b0b1c23 */ /* 0x008fca0008000000 */
[----:B------:R1:W-:Y:S04]  /*0190*/  @P1 STG.E desc[UR4][R6.64], R11 ;  /* 0x0000000b06001986 */ /* 0x0003e8000c101904 */
[----:B------:R-:W0:Y:S02]  /*01a0*/  @P1 LDG.E R8, desc[UR4][R4.64] ;  /* 0x0000000404081981 */ /* 0x000e24000c1e1900 */
[----:B0-----:R-:W-:-:S05]  /*01b0*/  @P1 FFMA R9, -R11, R9, R8 ;  /* 0x000000090b091223 */ /* 0x001fca0000000108 */
[----:B------:R1:W-:Y:S01]  /*01c0*/  @P1 STG.E desc[UR4][R4.64], R9 ;  /* 0x0000000904001986 */ /* 0x0003e2000c101904 */
[----:B------:R-:W-:Y:S05]  /*01d0*/  @P1 EXIT ;  /* 0x000000000000194d */ /* 0x000fea0003800000 */
[----:B------:R-:W2:Y:S01]  /*01e0*/  LDG.E R3, desc[UR4][R4.64] ;  /* 0x0000000404037981 */ /* 0x000ea2000c1e1900 */
[----:B------:R-:W2:Y:S02]  /*01f0*/  LDCU UR6, c[0x0][0x390] ;  /* 0x00007200ff0677ac */ /* 0x000ea40008000800 */
[----:B--2---:R-:W-:-:S05]  /*0200*/  FFMA R3, -R0, UR6, R3 ;  /* 0x0000000600037c23 */ /* 0x004fca0008000103 */
[----:B------:R-:W-:Y:S01]  /*0210*/  STG.E desc[UR4][R4.64], R3 ;  /* 0x0000000304007986 */ /* 0x000fe2000c101904 */
[----:B------:R-:W-:Y:S05]  /*0220*/  EXIT ;  /* 0x000000000000794d */ /* 0x000fea0003800000 */
.L_x_163:
        /* <DEDUP_REMOVED lines=13> */
.L_x_186:


//--------------------- .nv.shared._Z21computeGradNormKernelPKfPfi --------------------------
	.section	.nv.shared._Z21computeGradNormKernelPKfPfi,"aw",@nobits
	.sectionflags	@""
	.align	4
.nv.shared._Z21computeGradNormKernelPKfPfi:
	.zero		2048


//--------------------- .nv.shared.reserved.0     --------------------------
	.section	.nv.shared.reserved.0,"aw",@nobits
	.weak		__nv_reservedSMEM_offset_0_alias
	.size		__nv_reservedSMEM_offset_0_alias, 0, 64
	.other		__nv_reservedSMEM_offset_0_alias,@"STO_CUDA_RESERVED_SHARED STV_DEFAULT"
__nv_reservedSMEM_offset_0_alias:
	.zero		0
	.zero		64


//--------------------- .nv.constant0._Z21computeGradNormKernelPKfPfi --------------------------
	.section	.nv.constant0._Z21computeGradNormKernelPKfPfi,"a",@progbits
	.sectionflags	@""
	.align	4
.nv.constant0._Z21computeGradNormKernelPKfPfi:
	.zero		916


//--------------------- .nv.constant0._Z25gradientClipByValueKernelPffi --------------------------
	.section	.nv.constant0._Z25gradientClipByValueKernelPffi,"a",@progbits
	.sectionflags	@""
	.align	4
.nv.constant0._Z25gradientClipByValueKernelPffi:
	.zero		912


//--------------------- .nv.constant0._Z24gradientClipByNormKernelPfffi --------------------------
	.section	.nv.constant0._Z24gradientClipByNormKernelPfffi,"a",@progbits
	.sectionflags	@""
	.align	4
.nv.constant0._Z24gradientClipByNormKernelPfffi:
	.zero		916


//--------------------- .nv.constant0._Z16lambUpdateKernelPfPKfS_S_fffffii --------------------------
	.section	.nv.constant0._Z16lambUpdateKernelPfPKfS_S_fffffii,"a",@progbits
	.sectionflags	@""
	.align	4
.nv.constant0._Z16lambUpdateKernelPfPKfS_S_fffffii:
	.zero		956


//--------------------- .nv.constant0._Z20adadeltaUpdateKernelPfPKfS_S_ffi --------------------------
	.section	.nv.constant0._Z20adadeltaUpdateKernelPfPKfS_S_ffi,"a",@progbits
	.sectionflags	@""
	.align	4
.nv.constant0._Z20adadeltaUpdateKernelPfPKfS_S_ffi:
	.zero		940


//--------------------- .nv.constant0._Z19adagradUpdateKernelPfPKfS_fffi --------------------------
	.section	.nv.constant0._Z19adagradUpdateKernelPfPKfS_fffi,"a",@progbits
	.sectionflags	@""
	.align	4
.nv.constant0._Z19adagradUpdateKernelPfPKfS_fffi:
	.zero		936


//--------------------- .nv.constant0._Z19rmspropUpdateKernelPfPKfS_fffffS_i --------------------------
	.section	.nv.constant0._Z19rmspropUpdateKernelPfPKfS_fffffS_i,"a",@progbits
	.sectionflags	@""
	.align	4
.nv.constant0._Z19rmspropUpdateKernelPfPKfS_fffffS_i:
	.zero		956


//--------------------- .nv.constant0._Z17adamwUpdateKernelPfPKfS_S_fffffii --------------------------
	.section	.nv.constant0._Z17adamwUpdateKernelPfPKfS_S_fffffii,"a",@progbits
	.sectionflags	@""
	.align	4
.nv.constant0._Z17adamwUpdateKernelPfPKfS_S_fffffii:
	.zero		956


//--------------------- .nv.constant0._Z16adamUpdateKernelPfPKfS_S_fffffii --------------------------
	.section	.nv.constant0._Z16adamUpdateKernelPfPKfS_S_fffffii,"a",@progbits
	.sectionflags	@""
	.align	4
.nv.constant0._Z16adamUpdateKernelPfPKfS_S_fffffii:
	.zero		956


//--------------------- .nv.constant0._Z15sgdUpdateKernelPfPKfffS_fi --------------------------
	.section	.nv.constant0._Z15sgdUpdateKernelPfPKfffS_fi,"a",@progbits
	.sectionflags	@""
	.align	4
.nv.constant0._Z15sgdUpdateKernelPfPKfffS_fi:
	.zero		936


//--------------------- SYMBOLS --------------------------

	.type		.nv.reservedSmem.offset0,@object
	.size		.nv.reservedSmem.offset0,0x4
	.type		.nv.reservedSmem.cap,@object
	.size		.nv.reservedSmem.cap,0x4
